	.target	sm_100a

	.elftype	@"ET_EXEC"


//--------------------- .note.nv.tkinfo           --------------------------
	.section	.note.nv.tkinfo,"",@"SHT_NOTE"
	.sectionflags	@"SHF_NOTE_NV_TKINFO"
	.tkinfo
        /*0018*/ 	.word	0x00000002
        /*0030*/ 	.string	""
        /*0030*/ 	.string	"ptxas"
        /*0030*/ 	.string	"Cuda compilation tools, release 13.0, V13.0.88"
        /*0030*/ 	.string	"Build cuda_13.0.r13.0/compiler.36424714_0"
        /*0030*/ 	.string	"-arch sm_100a -m 64 "



//--------------------- .note.nv.cuinfo           --------------------------
	.section	.note.nv.cuinfo,"",@"SHT_NOTE"
	.sectionflags	@"SHF_NOTE_NV_CUINFO"
        /*0018*/ 	.short	0x0002
        /*001a*/ 	.short	0x0064
        /*001c*/ 	.short	0x0082
	.zero		2


//--------------------- .nv.info                  --------------------------
	.section	.nv.info,"",@"SHT_CUDA_INFO"
	.align	4


	//----- nvinfo : EIATTR_REGCOUNT
	.align		4
        /*0000*/ 	.byte	0x04, 0x2f
        /*0002*/ 	.short	(.L_16 - .L_15)
	.align		4
.L_15:
        /*0004*/ 	.word	index@(_ZN7cutlass13device_kernelINS_4gemm6kernel13GemmUniversalIN4cute5tupleIJiiiiEEENS1_10collective13CollectiveMmaINS1_35MainloopSm100TmaUmmaWarpSpecializedILi47ELi2ELi4ENS5_IJNS4_1CILi2EEENSA_ILi1EEESC_EEEEENS5_IJNSA_ILi64EEENSA_ILi80EEENSA_ILi32EEEEEEaNS5_IJlSC_lEEEaSJ_NS4_8TiledMMAINS4_8MMA_AtomIJNS4_15SM100_MMA_S8_SSIaaiLi64ELi80ELNS4_4UMMA5MajorE0ELSO_0ELNSN_8SaturateE0EEEEEENS4_6LayoutINS5_IJSC_SC_SC_EEENS5_IJNSA_ILi0EEESU_SU_EEEEENS5_IJNS4_10UnderscoreESX_SX_EEEEENS4_13SM90_TMA_LOADENS4_14ComposedLayoutINS4_7SwizzleILi1ELi4ELi3EEENS4_18smem_ptr_flag_bitsILi8EEENSS_INS5_IJNSA_ILi8EEESH_EEENS5_IJSH_SC_EEEEEEEvNS4_8identityENS4_23SM90_TMA_LOAD_MULTICASTES1A_vS1B_EENS_8epilogue10collective18CollectiveEpilogueINS1E_23Sm100TmaWarpSpecializedILi1ELi1ELi40ELb0ELb0EEEJSI_NS5_IJNSS_ISF_SC_EENSS_ISG_SC_EEEEEaSJ_aSJ_NS1E_6fusion15FusionCallbacksIS1I_NS1M_17LinearCombinationIaiaiLNS_15FloatRoundStyleE2EEESI_S1L_JEEENS4_5SM1004TMEM4LOAD25SM100_TMEM_LOAD_16dp32b8xES10_NS11_INS12_ILi0ELi4ELi3EEES15_NSS_INS5_IJS16_NSA_ILi16EEEEEENS5_IJS1X_SC_EEEEEEENS4_39AutoVectorizingCopyWithAssumedAlignmentILi128EEENS4_14SM90_TMA_STOREES21_S23_S23_EEEvvEEEEvNT_6ParamsE)
        /*0008*/ 	.word	0x0000006e


	//----- nvinfo : EIATTR_FRAME_SIZE
	.align		4
.L_16:
        /*000c*/ 	.byte	0x04, 0x11
        /*000e*/ 	.short	(.L_18 - .L_17)
	.align		4
.L_17:
        /*0010*/ 	.word	index@($__internal_2_$__cuda_sm10x_tcgen05_guardrail_trap_unallocated_columns_being_dealloced)
        /*0014*/ 	.word	0x00000000


	//----- nvinfo : EIATTR_FRAME_SIZE
	.align		4
.L_18:
        /*0018*/ 	.byte	0x04, 0x11
        /*001a*/ 	.short	(.L_20 - .L_19)
	.align		4
.L_19:
        /*001c*/ 	.word	index@($__internal_1_$__cuda_sm10x_tcgen05_guardrail_trap_phase_invalid_during_alloc)
        /*0020*/ 	.word	0x00000000


	//----- nvinfo : EIATTR_FRAME_SIZE
	.align		4
.L_20:
        /*0024*/ 	.byte	0x04, 0x11
        /*0026*/ 	.short	(.L_22 - .L_21)
	.align		4
.L_21:
        /*0028*/ 	.word	index@($__internal_0_$__cuda_sm10x_tcgen05_guardrail_trap_col_being_dealloced_not_returned_by_alloc)
        /*002c*/ 	.word	0x00000000


	//----- nvinfo : EIATTR_FRAME_SIZE
	.align		4
.L_22:
        /*0030*/ 	.byte	0x04, 0x11
        /*0032*/ 	.short	(.L_24 - .L_23)
	.align		4
.L_23:
        /*0034*/ 	.word	index@(_ZN7cutlass13device_kernelINS_4gemm6kernel13GemmUniversalIN4cute5tupleIJiiiiEEENS1_10collective13CollectiveMmaINS1_35MainloopSm100TmaUmmaWarpSpecializedILi47ELi2ELi4ENS5_IJNS4_1CILi2EEENSA_ILi1EEESC_EEEEENS5_IJNSA_ILi64EEENSA_ILi80EEENSA_ILi32EEEEEEaNS5_IJlSC_lEEEaSJ_NS4_8TiledMMAINS4_8MMA_AtomIJNS4_15SM100_MMA_S8_SSIaaiLi64ELi80ELNS4_4UMMA5MajorE0ELSO_0ELNSN_8SaturateE0EEEEEENS4_6LayoutINS5_IJSC_SC_SC_EEENS5_IJNSA_ILi0EEESU_SU_EEEEENS5_IJNS4_10UnderscoreESX_SX_EEEEENS4_13SM90_TMA_LOADENS4_14ComposedLayoutINS4_7SwizzleILi1ELi4ELi3EEENS4_18smem_ptr_flag_bitsILi8EEENSS_INS5_IJNSA_ILi8EEESH_EEENS5_IJSH_SC_EEEEEEEvNS4_8identityENS4_23SM90_TMA_LOAD_MULTICASTES1A_vS1B_EENS_8epilogue10collective18CollectiveEpilogueINS1E_23Sm100TmaWarpSpecializedILi1ELi1ELi40ELb0ELb0EEEJSI_NS5_IJNSS_ISF_SC_EENSS_ISG_SC_EEEEEaSJ_aSJ_NS1E_6fusion15FusionCallbacksIS1I_NS1M_17LinearCombinationIaiaiLNS_15FloatRoundStyleE2EEESI_S1L_JEEENS4_5SM1004TMEM4LOAD25SM100_TMEM_LOAD_16dp32b8xES10_NS11_INS12_ILi0ELi4ELi3EEES15_NSS_INS5_IJS16_NSA_ILi16EEEEEENS5_IJS1X_SC_EEEEEEENS4_39AutoVectorizingCopyWithAssumedAlignmentILi128EEENS4_14SM90_TMA_STOREES21_S23_S23_EEEvvEEEEvNT_6ParamsE)
        /*0038*/ 	.word	0x00000000


	//----- nvinfo : EIATTR_MIN_STACK_SIZE
	.align		4
.L_24:
        /*003c*/ 	.byte	0x04, 0x12
        /*003e*/ 	.short	(.L_26 - .L_25)
	.align		4
.L_25:
        /*0040*/ 	.word	index@(_ZN7cutlass13device_kernelINS_4gemm6kernel13GemmUniversalIN4cute5tupleIJiiiiEEENS1_10collective13CollectiveMmaINS1_35MainloopSm100TmaUmmaWarpSpecializedILi47ELi2ELi4ENS5_IJNS4_1CILi2EEENSA_ILi1EEESC_EEEEENS5_IJNSA_ILi64EEENSA_ILi80EEENSA_ILi32EEEEEEaNS5_IJlSC_lEEEaSJ_NS4_8TiledMMAINS4_8MMA_AtomIJNS4_15SM100_MMA_S8_SSIaaiLi64ELi80ELNS4_4UMMA5MajorE0ELSO_0ELNSN_8SaturateE0EEEEEENS4_6LayoutINS5_IJSC_SC_SC_EEENS5_IJNSA_ILi0EEESU_SU_EEEEENS5_IJNS4_10UnderscoreESX_SX_EEEEENS4_13SM90_TMA_LOADENS4_14ComposedLayoutINS4_7SwizzleILi1ELi4ELi3EEENS4_18smem_ptr_flag_bitsILi8EEENSS_INS5_IJNSA_ILi8EEESH_EEENS5_IJSH_SC_EEEEEEEvNS4_8identityENS4_23SM90_TMA_LOAD_MULTICASTES1A_vS1B_EENS_8epilogue10collective18CollectiveEpilogueINS1E_23Sm100TmaWarpSpecializedILi1ELi1ELi40ELb0ELb0EEEJSI_NS5_IJNSS_ISF_SC_EENSS_ISG_SC_EEEEEaSJ_aSJ_NS1E_6fusion15FusionCallbacksIS1I_NS1M_17LinearCombinationIaiaiLNS_15FloatRoundStyleE2EEESI_S1L_JEEENS4_5SM1004TMEM4LOAD25SM100_TMEM_LOAD_16dp32b8xES10_NS11_INS12_ILi0ELi4ELi3EEES15_NSS_INS5_IJS16_NSA_ILi16EEEEEENS5_IJS1X_SC_EEEEEEENS4_39AutoVectorizingCopyWithAssumedAlignmentILi128EEENS4_14SM90_TMA_STOREES21_S23_S23_EEEvvEEEEvNT_6ParamsE)
        /*0044*/ 	.word	0x00000000
.L_26:


//--------------------- .nv.compat                --------------------------
	.section	.nv.compat,"",@"SHT_CUDA_COMPAT_INFO"
	.align	4
        /*0000*/ 	.byte	0x02, 0x09, 0x01, 0x00, 0x02, 0x02, 0x03, 0x00, 0x02, 0x05, 0x06, 0x00, 0x03, 0x07, 0x01, 0x01
        /*0010*/ 	.byte	0x02, 0x03, 0x01, 0x00, 0x02, 0x06, 0x01, 0x00, 0x04, 0x0b, 0x08, 0x00, 0x01, 0x00, 0x00, 0x00
        /*0020*/ 	.byte	0x00, 0x00, 0x00, 0x00


//--------------------- .nv.info._ZN7cutlass13device_kernelINS_4gemm6kernel13GemmUniversalIN4cute5tupleIJiiiiEEENS1_10collective13CollectiveMmaINS1_35MainloopSm100TmaUmmaWarpSpecializedILi47ELi2ELi4ENS5_IJNS4_1CILi2EEENSA_ILi1EEESC_EEEEENS5_IJNSA_ILi64EEENSA_ILi80EEENSA_ILi32EEEEEEaNS5_IJlSC_lEEEaSJ_NS4_8TiledMMAINS4_8MMA_AtomIJNS4_15SM100_MMA_S8_SSIaaiLi64ELi80ELNS4_4UMMA5MajorE0ELSO_0ELNSN_8SaturateE0EEEEEENS4_6LayoutINS5_IJSC_SC_SC_EEENS5_IJNSA_ILi0EEESU_SU_EEEEENS5_IJNS4_10UnderscoreESX_SX_EEEEENS4_13SM90_TMA_LOADENS4_14ComposedLayoutINS4_7SwizzleILi1ELi4ELi3EEENS4_18smem_ptr_flag_bitsILi8EEENSS_INS5_IJNSA_ILi8EEESH_EEENS5_IJSH_SC_EEEEEEEvNS4_8identityENS4_23SM90_TMA_LOAD_MULTICASTES1A_vS1B_EENS_8epilogue10collective18CollectiveEpilogueINS1E_23Sm100TmaWarpSpecializedILi1ELi1ELi40ELb0ELb0EEEJSI_NS5_IJNSS_ISF_SC_EENSS_ISG_SC_EEEEEaSJ_aSJ_NS1E_6fusion15FusionCallbacksIS1I_NS1M_17LinearCombinationIaiaiLNS_15FloatRoundStyleE2EEESI_S1L_JEEENS4_5SM1004TMEM4LOAD25SM100_TMEM_LOAD_16dp32b8xES10_NS11_INS12_ILi0ELi4ELi3EEES15_NSS_INS5_IJS16_NSA_ILi16EEEEEENS5_IJS1X_SC_EEEEEEENS4_39AutoVectorizingCopyWithAssumedAlignmentILi128EEENS4_14SM90_TMA_STOREES21_S23_S23_EEEvvEEEEvNT_6ParamsE --------------------------
	.section	.nv.info._ZN7cutlass13device_kernelINS_4gemm6kernel13GemmUniversalIN4cute5tupleIJiiiiEEENS1_10collective13CollectiveMmaINS1_35MainloopSm100TmaUmmaWarpSpecializedILi47ELi2ELi4ENS5_IJNS4_1CILi2EEENSA_ILi1EEESC_EEEEENS5_IJNSA_ILi64EEENSA_ILi80EEENSA_ILi32EEEEEEaNS5_IJlSC_lEEEaSJ_NS4_8TiledMMAINS4_8MMA_AtomIJNS4_15SM100_MMA_S8_SSIaaiLi64ELi80ELNS4_4UMMA5MajorE0ELSO_0ELNSN_8SaturateE0EEEEEENS4_6LayoutINS5_IJSC_SC_SC_EEENS5_IJNSA_ILi0EEESU_SU_EEEEENS5_IJNS4_10UnderscoreESX_SX_EEEEENS4_13SM90_TMA_LOADENS4_14ComposedLayoutINS4_7SwizzleILi1ELi4ELi3EEENS4_18smem_ptr_flag_bitsILi8EEENSS_INS5_IJNSA_ILi8EEESH_EEENS5_IJSH_SC_EEEEEEEvNS4_8identityENS4_23SM90_TMA_LOAD_MULTICASTES1A_vS1B_EENS_8epilogue10collective18CollectiveEpilogueINS1E_23Sm100TmaWarpSpecializedILi1ELi1ELi40ELb0ELb0EEEJSI_NS5_IJNSS_ISF_SC_EENSS_ISG_SC_EEEEEaSJ_aSJ_NS1E_6fusion15FusionCallbacksIS1I_NS1M_17LinearCombinationIaiaiLNS_15FloatRoundStyleE2EEESI_S1L_JEEENS4_5SM1004TMEM4LOAD25SM100_TMEM_LOAD_16dp32b8xES10_NS11_INS12_ILi0ELi4ELi3EEES15_NSS_INS5_IJS16_NSA_ILi16EEEEEENS5_IJS1X_SC_EEEEEEENS4_39AutoVectorizingCopyWithAssumedAlignmentILi128EEENS4_14SM90_TMA_STOREES21_S23_S23_EEEvvEEEEvNT_6ParamsE,"",@"SHT_CUDA_INFO"
	.sectionflags	@""
	.align	4


	//----- nvinfo : EIATTR_CUDA_API_VERSION
	.align		4
        /*0000*/ 	.byte	0x04, 0x37
        /*0002*/ 	.short	(.L_28 - .L_27)
.L_27:
        /*0004*/ 	.word	0x00000082


	//----- nvinfo : EIATTR_KPARAM_INFO
	.align		4
.L_28:
        /*0008*/ 	.byte	0x04, 0x17
        /*000a*/ 	.short	(.L_30 - .L_29)
.L_29:
        /*000c*/ 	.word	0x00000000
        /*0010*/ 	.short	0x0000
        /*0012*/ 	.short	0x0000
        /*0014*/ 	.byte	0x00, 0xf0, 0x01, 0x20


	//----- nvinfo : EIATTR_AT_ENTRY_FRAGMENTS
	.align		4
.L_30:
        /*0018*/ 	.byte	0x04, 0x4f
        /*001a*/ 	.short	(.L_32 - .L_31)


	//   ....[0]....
.L_31:
        /*001c*/ 	.word	0x00000006


	//----- nvinfo : EIATTR_RESERVED_SMEM_USED
	.align		4
.L_32:
        /*0020*/ 	.byte	0x01, 0x41
	.zero		2


	//----- nvinfo : EIATTR_SPARSE_MMA_MASK
	.align		4
        /*0024*/ 	.byte	0x03, 0x50
        /*0026*/ 	.short	0x0000


	//----- nvinfo : EIATTR_TCGEN05_1CTA_USED
	.align		4
        /*0028*/ 	.byte	0x01, 0x51
	.zero		2


	//----- nvinfo : EIATTR_MAXREG_COUNT
	.align		4
        /*002c*/ 	.byte	0x03, 0x1b
        /*002e*/ 	.short	0x00ff


	//----- nvinfo : EIATTR_NUM_BARRIERS
	.align		4
        /*0030*/ 	.byte	0x02, 0x4c
        /*0032*/ 	.byte	0x07
	.zero		1


	//----- nvinfo : EIATTR_EXTERNS
	.align		4
        /*0034*/ 	.byte	0x04, 0x0f
        /*0036*/ 	.short	(.L_34 - .L_33)


	//   ....[0]....
	.align		4
.L_33:
        /*0038*/ 	.word	index@(__assertfail)


	//----- nvinfo : EIATTR_MERCURY_ISA_VERSION
	.align		4
.L_34:
        /*003c*/ 	.byte	0x03, 0x5f
        /*003e*/ 	.short	0x0101


	//----- nvinfo : EIATTR_INT_WARP_WIDE_INSTR_OFFSETS
	.align		4
        /*0040*/ 	.byte	0x04, 0x31
        /*0042*/ 	.short	(.L_36 - .L_35)


	//   ....[0]....
.L_35:
        /*0044*/ 	.word	0x00005890


	//   ....[1]....
        /*0048*/ 	.word	0x000058b0


	//   ....[2]....
        /*004c*/ 	.word	0x000058e0


	//   ....[3]....
        /*0050*/ 	.word	0x000064d0


	//   ....[4]....
        /*0054*/ 	.word	0x000064e0


	//   ....[5]....
        /*0058*/ 	.word	0x000066d0


	//   ....[6]....
        /*005c*/ 	.word	0x000066f0


	//   ....[7]....
        /*0060*/ 	.word	0x00006750


	//   ....[8]....
        /*0064*/ 	.word	0x00006770


	//----- nvinfo : EIATTR_COOP_GROUP_MASK_REGIDS
	.align		4
.L_36:
        /*0068*/ 	.byte	0x04, 0x29
        /*006a*/ 	.short	(.L_38 - .L_37)


	//   ....[0]....
.L_37:
        /*006c*/ 	.word	0xffffffff


	//   ....[1]....
        /*0070*/ 	.word	0xffffffff


	//   ....[2]....
        /*0074*/ 	.word	0xffffffff


	//   ....[3]....
        /*0078*/ 	.word	0xffffffff


	//   ....[4]....
        /*007c*/ 	.word	0xffffffff


	//   ....[5]....
        /*0080*/ 	.word	0xffffffff


	//   ....[6]....
        /*0084*/ 	.word	0xffffffff


	//   ....[7]....
        /*0088*/ 	.word	0xffffffff


	//   ....[8]....
        /*008c*/ 	.word	0xffffffff


	//   ....[9]....
        /*0090*/ 	.word	0xffffffff


	//   ....[10]....
        /*0094*/ 	.word	0xffffffff


	//   ....[11]....
        /*0098*/ 	.word	0xffffffff


	//   ....[12]....
        /*009c*/ 	.word	0xffffffff


	//   ....[13]....
        /*00a0*/ 	.word	0xffffffff


	//----- nvinfo : EIATTR_COOP_GROUP_INSTR_OFFSETS
	.align		4
.L_38:
        /*00a4*/ 	.byte	0x04, 0x28
        /*00a6*/ 	.short	(.L_40 - .L_39)


	//   ....[0]....
.L_39:
        /*00a8*/ 	.word	0x00000080


	//   ....[1]....
        /*00ac*/ 	.word	0x000004d0


	//   ....[2]....
        /*00b0*/ 	.word	0x00000bf0


	//   ....[3]....
        /*00b4*/ 	.word	0x00000d30


	//   ....[4]....
        /*00b8*/ 	.word	0x00000e30


	//   ....[5]....
        /*00bc*/ 	.word	0x00000fa0


	//   ....[6]....
        /*00c0*/ 	.word	0x00001140


	//   ....[7]....
        /*00c4*/ 	.word	0x00001300


	//   ....[8]....
        /*00c8*/ 	.word	0x00002500


	//   ....[9]....
        /*00cc*/ 	.word	0x00004be0


	//   ....[10]....
        /*00d0*/ 	.word	0x00004df0


	//   ....[11]....
        /*00d4*/ 	.word	0x00004e20


	//   ....[12]....
        /*00d8*/ 	.word	0x00005770


	//   ....[13]....
        /*00dc*/ 	.word	0x000059a0


	//----- nvinfo : EIATTR_VRC_CTA_INIT_COUNT
	.align		4
.L_40:
        /*00e0*/ 	.byte	0x02, 0x4a
        /*00e2*/ 	.byte	0x80
	.zero		1


	//----- nvinfo : EIATTR_SYSCALL_OFFSETS
	.align		4
        /*00e4*/ 	.byte	0x04, 0x46
        /*00e6*/ 	.short	(.L_42 - .L_41)


	//   ....[0]....
.L_41:
        /*00e8*/ 	.word	0x000078a0


	//   ....[1]....
        /*00ec*/ 	.word	0x00007a20


	//   ....[2]....
        /*00f0*/ 	.word	0x00007ba0


	//   ....[3]....
        /*00f4*/ 	.word	0x00007d20


	//   ....[4]....
        /*00f8*/ 	.word	0x00007ea0


	//----- nvinfo : EIATTR_MBARRIER_INSTR_OFFSETS
	.align		4
.L_42:
        /*00fc*/ 	.byte	0x04, 0x39
        /*00fe*/ 	.short	(.L_44 - .L_43)


	//   ....[0]....
.L_43:
        /*0100*/ 	.word	0x000005f0
        /*0104*/ 	.word	0x000000ff
        /*0108*/ 	.word	0x00000000
        /*010c*/ 	.short	0x0100
        /*010e*/ 	.byte	0x04
	.zero		1


	//   ....[1]....
        /*0110*/ 	.word	0x00000600
        /*0114*/ 	.word	0x000000ff
        /*0118*/ 	.word	0x00000178
        /*011c*/ 	.short	0x0100
        /*011e*/ 	.byte	0x04
	.zero		1


	//   ....[2]....
        /*0120*/ 	.word	0x00000610
        /*0124*/ 	.word	0x000000ff
        /*0128*/ 	.word	0x00000008
        /*012c*/ 	.short	0x0100
        /*012e*/ 	.byte	0x04
	.zero		1


	//   ....[3]....
        /*0130*/ 	.word	0x00000620
        /*0134*/ 	.word	0x000000ff
        /*0138*/ 	.word	0x00000180
        /*013c*/ 	.short	0x0100
        /*013e*/ 	.byte	0x04
	.zero		1


	//   ....[4]....
        /*0140*/ 	.word	0x00000630
        /*0144*/ 	.word	0x000000ff
        /*0148*/ 	.word	0x00000010
        /*014c*/ 	.short	0x0100
        /*014e*/ 	.byte	0x04
	.zero		1


	//   ....[5]....
        /*0150*/ 	.word	0x00000640
        /*0154*/ 	.word	0x000000ff
        /*0158*/ 	.word	0x00000188
        /*015c*/ 	.short	0x0100
        /*015e*/ 	.byte	0x04
	.zero		1


	//   ....[6]....
        /*0160*/ 	.word	0x00000650
        /*0164*/ 	.word	0x000000ff
        /*0168*/ 	.word	0x00000018
        /*016c*/ 	.short	0x0100
        /*016e*/ 	.byte	0x04
	.zero		1


	//   ....[7]....
        /*0170*/ 	.word	0x00000660
        /*0174*/ 	.word	0x000000ff
        /*0178*/ 	.word	0x00000190
        /*017c*/ 	.short	0x0100
        /*017e*/ 	.byte	0x04
	.zero		1


	//   ....[8]....
        /*0180*/ 	.word	0x00000670
        /*0184*/ 	.word	0x000000ff
        /*0188*/ 	.word	0x00000020
        /*018c*/ 	.short	0x0100
        /*018e*/ 	.byte	0x04
	.zero		1


	//   ....[9]....
        /*0190*/ 	.word	0x00000680
        /*0194*/ 	.word	0x000000ff
        /*0198*/ 	.word	0x00000198
        /*019c*/ 	.short	0x0100
        /*019e*/ 	.byte	0x04
	.zero		1


	//   ....[10]....
        /*01a0*/ 	.word	0x00000690
        /*01a4*/ 	.word	0x000000ff
        /*01a8*/ 	.word	0x00000028
        /*01ac*/ 	.short	0x0100
        /*01ae*/ 	.byte	0x04
	.zero		1


	//   ....[11]....
        /*01b0*/ 	.word	0x000006a0
        /*01b4*/ 	.word	0x000000ff
        /*01b8*/ 	.word	0x000001a0
        /*01bc*/ 	.short	0x0100
        /*01be*/ 	.byte	0x04
	.zero		1


	//   ....[12]....
        /*01c0*/ 	.word	0x000006b0
        /*01c4*/ 	.word	0x000000ff
        /*01c8*/ 	.word	0x00000030
        /*01cc*/ 	.short	0x0100
        /*01ce*/ 	.byte	0x04
	.zero		1


	//   ....[13]....
        /*01d0*/ 	.word	0x000006c0
        /*01d4*/ 	.word	0x000000ff
        /*01d8*/ 	.word	0x000001a8
        /*01dc*/ 	.short	0x0100
        /*01de*/ 	.byte	0x04
	.zero		1


	//   ....[14]....
        /*01e0*/ 	.word	0x000006d0
        /*01e4*/ 	.word	0x000000ff
        /*01e8*/ 	.word	0x00000038
        /*01ec*/ 	.short	0x0100
        /*01ee*/ 	.byte	0x04
	.zero		1


	//   ....[15]....
        /*01f0*/ 	.word	0x000006e0
        /*01f4*/ 	.word	0x000000ff
        /*01f8*/ 	.word	0x000001b0
        /*01fc*/ 	.short	0x0100
        /*01fe*/ 	.byte	0x04
	.zero		1


	//   ....[16]....
        /*0200*/ 	.word	0x000006f0
        /*0204*/ 	.word	0x000000ff
        /*0208*/ 	.word	0x00000040
        /*020c*/ 	.short	0x0100
        /*020e*/ 	.byte	0x04
	.zero		1


	//   ....[17]....
        /*0210*/ 	.word	0x00000700
        /*0214*/ 	.word	0x000000ff
        /*0218*/ 	.word	0x000001b8
        /*021c*/ 	.short	0x0100
        /*021e*/ 	.byte	0x04
	.zero		1


	//   ....[18]....
        /*0220*/ 	.word	0x00000710
        /*0224*/ 	.word	0x000000ff
        /*0228*/ 	.word	0x00000048
        /*022c*/ 	.short	0x0100
        /*022e*/ 	.byte	0x04
	.zero		1


	//   ....[19]....
        /*0230*/ 	.word	0x00000720
        /*0234*/ 	.word	0x000000ff
        /*0238*/ 	.word	0x000001c0
        /*023c*/ 	.short	0x0100
        /*023e*/ 	.byte	0x04
	.zero		1


	//   ....[20]....
        /*0240*/ 	.word	0x00000730
        /*0244*/ 	.word	0x000000ff
        /*0248*/ 	.word	0x00000050
        /*024c*/ 	.short	0x0100
        /*024e*/ 	.byte	0x04
	.zero		1


	//   ....[21]....
        /*0250*/ 	.word	0x00000740
        /*0254*/ 	.word	0x000000ff
        /*0258*/ 	.word	0x000001c8
        /*025c*/ 	.short	0x0100
        /*025e*/ 	.byte	0x04
	.zero		1


	//   ....[22]....
        /*0260*/ 	.word	0x00000750
        /*0264*/ 	.word	0x000000ff
        /*0268*/ 	.word	0x00000058
        /*026c*/ 	.short	0x0100
        /*026e*/ 	.byte	0x04
	.zero		1


	//   ....[23]....
        /*0270*/ 	.word	0x00000760
        /*0274*/ 	.word	0x000000ff
        /*0278*/ 	.word	0x000001d0
        /*027c*/ 	.short	0x0100
        /*027e*/ 	.byte	0x04
	.zero		1


	//   ....[24]....
        /*0280*/ 	.word	0x00000770
        /*0284*/ 	.word	0x000000ff
        /*0288*/ 	.word	0x00000060
        /*028c*/ 	.short	0x0100
        /*028e*/ 	.byte	0x04
	.zero		1


	//   ....[25]....
        /*0290*/ 	.word	0x00000780
        /*0294*/ 	.word	0x000000ff
        /*0298*/ 	.word	0x000001d8
        /*029c*/ 	.short	0x0100
        /*029e*/ 	.byte	0x04
	.zero		1


	//   ....[26]....
        /*02a0*/ 	.word	0x00000790
        /*02a4*/ 	.word	0x000000ff
        /*02a8*/ 	.word	0x00000068
        /*02ac*/ 	.short	0x0100
        /*02ae*/ 	.byte	0x04
	.zero		1


	//   ....[27]....
        /*02b0*/ 	.word	0x000007a0
        /*02b4*/ 	.word	0x000000ff
        /*02b8*/ 	.word	0x000001e0
        /*02bc*/ 	.short	0x0100
        /*02be*/ 	.byte	0x04
	.zero		1


	//   ....[28]....
        /*02c0*/ 	.word	0x000007b0
        /*02c4*/ 	.word	0x000000ff
        /*02c8*/ 	.word	0x00000070
        /*02cc*/ 	.short	0x0100
        /*02ce*/ 	.byte	0x04
	.zero		1


	//   ....[29]....
        /*02d0*/ 	.word	0x000007c0
        /*02d4*/ 	.word	0x000000ff
        /*02d8*/ 	.word	0x000001e8
        /*02dc*/ 	.short	0x0100
        /*02de*/ 	.byte	0x04
	.zero		1


	//   ....[30]....
        /*02e0*/ 	.word	0x000007d0
        /*02e4*/ 	.word	0x000000ff
        /*02e8*/ 	.word	0x00000078
        /*02ec*/ 	.short	0x0100
        /*02ee*/ 	.byte	0x04
	.zero		1


	//   ....[31]....
        /*02f0*/ 	.word	0x000007e0
        /*02f4*/ 	.word	0x000000ff
        /*02f8*/ 	.word	0x000001f0
        /*02fc*/ 	.short	0x0100
        /*02fe*/ 	.byte	0x04
	.zero		1


	//   ....[32]....
        /*0300*/ 	.word	0x000007f0
        /*0304*/ 	.word	0x000000ff
        /*0308*/ 	.word	0x00000080
        /*030c*/ 	.short	0x0100
        /*030e*/ 	.byte	0x04
	.zero		1


	//   ....[33]....
        /*0310*/ 	.word	0x00000800
        /*0314*/ 	.word	0x000000ff
        /*0318*/ 	.word	0x000001f8
        /*031c*/ 	.short	0x0100
        /*031e*/ 	.byte	0x04
	.zero		1


	//   ....[34]....
        /*0320*/ 	.word	0x00000810
        /*0324*/ 	.word	0x000000ff
        /*0328*/ 	.word	0x00000088
        /*032c*/ 	.short	0x0100
        /*032e*/ 	.byte	0x04
	.zero		1


	//   ....[35]....
        /*0330*/ 	.word	0x00000820
        /*0334*/ 	.word	0x000000ff
        /*0338*/ 	.word	0x00000200
        /*033c*/ 	.short	0x0100
        /*033e*/ 	.byte	0x04
	.zero		1


	//   ....[36]....
        /*0340*/ 	.word	0x00000830
        /*0344*/ 	.word	0x000000ff
        /*0348*/ 	.word	0x00000090
        /*034c*/ 	.short	0x0100
        /*034e*/ 	.byte	0x04
	.zero		1


	//   ....[37]....
        /*0350*/ 	.word	0x00000840
        /*0354*/ 	.word	0x000000ff
        /*0358*/ 	.word	0x00000208
        /*035c*/ 	.short	0x0100
        /*035e*/ 	.byte	0x04
	.zero		1


	//   ....[38]....
        /*0360*/ 	.word	0x00000850
        /*0364*/ 	.word	0x000000ff
        /*0368*/ 	.word	0x00000098
        /*036c*/ 	.short	0x0100
        /*036e*/ 	.byte	0x04
	.zero		1


	//   ....[39]....
        /*0370*/ 	.word	0x00000860
        /*0374*/ 	.word	0x000000ff
        /*0378*/ 	.word	0x00000210
        /*037c*/ 	.short	0x0100
        /*037e*/ 	.byte	0x04
	.zero		1


	//   ....[40]....
        /*0380*/ 	.word	0x00000870
        /*0384*/ 	.word	0x000000ff
        /*0388*/ 	.word	0x000000a0
        /*038c*/ 	.short	0x0100
        /*038e*/ 	.byte	0x04
	.zero		1


	//   ....[41]....
        /*0390*/ 	.word	0x00000880
        /*0394*/ 	.word	0x000000ff
        /*0398*/ 	.word	0x00000218
        /*039c*/ 	.short	0x0100
        /*039e*/ 	.byte	0x04
	.zero		1


	//   ....[42]....
        /*03a0*/ 	.word	0x00000890
        /*03a4*/ 	.word	0x000000ff
        /*03a8*/ 	.word	0x000000a8
        /*03ac*/ 	.short	0x0100
        /*03ae*/ 	.byte	0x04
	.zero		1


	//   ....[43]....
        /*03b0*/ 	.word	0x000008a0
        /*03b4*/ 	.word	0x000000ff
        /*03b8*/ 	.word	0x00000220
        /*03bc*/ 	.short	0x0100
        /*03be*/ 	.byte	0x04
	.zero		1


	//   ....[44]....
        /*03c0*/ 	.word	0x000008b0
        /*03c4*/ 	.word	0x000000ff
        /*03c8*/ 	.word	0x000000b0
        /*03cc*/ 	.short	0x0100
        /*03ce*/ 	.byte	0x04
	.zero		1


	//   ....[45]....
        /*03d0*/ 	.word	0x000008c0
        /*03d4*/ 	.word	0x000000ff
        /*03d8*/ 	.word	0x00000228
        /*03dc*/ 	.short	0x0100
        /*03de*/ 	.byte	0x04
	.zero		1


	//   ....[46]....
        /*03e0*/ 	.word	0x000008d0
        /*03e4*/ 	.word	0x000000ff
        /*03e8*/ 	.word	0x000000b8
        /*03ec*/ 	.short	0x0100
        /*03ee*/ 	.byte	0x04
	.zero		1


	//   ....[47]....
        /*03f0*/ 	.word	0x000008e0
        /*03f4*/ 	.word	0x000000ff
        /*03f8*/ 	.word	0x00000230
        /*03fc*/ 	.short	0x0100
        /*03fe*/ 	.byte	0x04
	.zero		1


	//   ....[48]....
        /*0400*/ 	.word	0x000008f0
        /*0404*/ 	.word	0x000000ff
        /*0408*/ 	.word	0x000000c0
        /*040c*/ 	.short	0x0100
        /*040e*/ 	.byte	0x04
	.zero		1


	//   ....[49]....
        /*0410*/ 	.word	0x00000900
        /*0414*/ 	.word	0x000000ff
        /*0418*/ 	.word	0x00000238
        /*041c*/ 	.short	0x0100
        /*041e*/ 	.byte	0x04
	.zero		1


	//   ....[50]....
        /*0420*/ 	.word	0x00000910
        /*0424*/ 	.word	0x000000ff
        /*0428*/ 	.word	0x000000c8
        /*042c*/ 	.short	0x0100
        /*042e*/ 	.byte	0x04
	.zero		1


	//   ....[51]....
        /*0430*/ 	.word	0x00000920
        /*0434*/ 	.word	0x000000ff
        /*0438*/ 	.word	0x00000240
        /*043c*/ 	.short	0x0100
        /*043e*/ 	.byte	0x04
	.zero		1


	//   ....[52]....
        /*0440*/ 	.word	0x00000930
        /*0444*/ 	.word	0x000000ff
        /*0448*/ 	.word	0x000000d0
        /*044c*/ 	.short	0x0100
        /*044e*/ 	.byte	0x04
	.zero		1


	//   ....[53]....
        /*0450*/ 	.word	0x00000940
        /*0454*/ 	.word	0x000000ff
        /*0458*/ 	.word	0x00000248
        /*045c*/ 	.short	0x0100
        /*045e*/ 	.byte	0x04
	.zero		1


	//   ....[54]....
        /*0460*/ 	.word	0x00000950
        /*0464*/ 	.word	0x000000ff
        /*0468*/ 	.word	0x000000d8
        /*046c*/ 	.short	0x0100
        /*046e*/ 	.byte	0x04
	.zero		1


	//   ....[55]....
        /*0470*/ 	.word	0x00000960
        /*0474*/ 	.word	0x000000ff
        /*0478*/ 	.word	0x00000250
        /*047c*/ 	.short	0x0100
        /*047e*/ 	.byte	0x04
	.zero		1


	//   ....[56]....
        /*0480*/ 	.word	0x00000970
        /*0484*/ 	.word	0x000000ff
        /*0488*/ 	.word	0x000000e0
        /*048c*/ 	.short	0x0100
        /*048e*/ 	.byte	0x04
	.zero		1


	//   ....[57]....
        /*0490*/ 	.word	0x00000980
        /*0494*/ 	.word	0x000000ff
        /*0498*/ 	.word	0x00000258
        /*049c*/ 	.short	0x0100
        /*049e*/ 	.byte	0x04
	.zero		1


	//   ....[58]....
        /*04a0*/ 	.word	0x00000990
        /*04a4*/ 	.word	0x000000ff
        /*04a8*/ 	.word	0x000000e8
        /*04ac*/ 	.short	0x0100
        /*04ae*/ 	.byte	0x04
	.zero		1


	//   ....[59]....
        /*04b0*/ 	.word	0x000009a0
        /*04b4*/ 	.word	0x000000ff
        /*04b8*/ 	.word	0x00000260
        /*04bc*/ 	.short	0x0100
        /*04be*/ 	.byte	0x04
	.zero		1


	//   ....[60]....
        /*04c0*/ 	.word	0x000009b0
        /*04c4*/ 	.word	0x000000ff
        /*04c8*/ 	.word	0x000000f0
        /*04cc*/ 	.short	0x0100
        /*04ce*/ 	.byte	0x04
	.zero		1


	//   ....[61]....
        /*04d0*/ 	.word	0x000009c0
        /*04d4*/ 	.word	0x000000ff
        /*04d8*/ 	.word	0x00000268
        /*04dc*/ 	.short	0x0100
        /*04de*/ 	.byte	0x04
	.zero		1


	//   ....[62]....
        /*04e0*/ 	.word	0x000009d0
        /*04e4*/ 	.word	0x000000ff
        /*04e8*/ 	.word	0x000000f8
        /*04ec*/ 	.short	0x0100
        /*04ee*/ 	.byte	0x04
	.zero		1


	//   ....[63]....
        /*04f0*/ 	.word	0x000009e0
        /*04f4*/ 	.word	0x000000ff
        /*04f8*/ 	.word	0x00000270
        /*04fc*/ 	.short	0x0100
        /*04fe*/ 	.byte	0x04
	.zero		1


	//   ....[64]....
        /*0500*/ 	.word	0x000009f0
        /*0504*/ 	.word	0x000000ff
        /*0508*/ 	.word	0x00000100
        /*050c*/ 	.short	0x0100
        /*050e*/ 	.byte	0x04
	.zero		1


	//   ....[65]....
        /*0510*/ 	.word	0x00000a00
        /*0514*/ 	.word	0x000000ff
        /*0518*/ 	.word	0x00000278
        /*051c*/ 	.short	0x0100
        /*051e*/ 	.byte	0x04
	.zero		1


	//   ....[66]....
        /*0520*/ 	.word	0x00000a10
        /*0524*/ 	.word	0x000000ff
        /*0528*/ 	.word	0x00000108
        /*052c*/ 	.short	0x0100
        /*052e*/ 	.byte	0x04
	.zero		1


	//   ....[67]....
        /*0530*/ 	.word	0x00000a20
        /*0534*/ 	.word	0x000000ff
        /*0538*/ 	.word	0x00000280
        /*053c*/ 	.short	0x0100
        /*053e*/ 	.byte	0x04
	.zero		1


	//   ....[68]....
        /*0540*/ 	.word	0x00000a30
        /*0544*/ 	.word	0x000000ff
        /*0548*/ 	.word	0x00000110
        /*054c*/ 	.short	0x0100
        /*054e*/ 	.byte	0x04
	.zero		1


	//   ....[69]....
        /*0550*/ 	.word	0x00000a40
        /*0554*/ 	.word	0x000000ff
        /*0558*/ 	.word	0x00000288
        /*055c*/ 	.short	0x0100
        /*055e*/ 	.byte	0x04
	.zero		1


	//   ....[70]....
        /*0560*/ 	.word	0x00000a50
        /*0564*/ 	.word	0x000000ff
        /*0568*/ 	.word	0x00000118
        /*056c*/ 	.short	0x0100
        /*056e*/ 	.byte	0x04
	.zero		1


	//   ....[71]....
        /*0570*/ 	.word	0x00000a60
        /*0574*/ 	.word	0x000000ff
        /*0578*/ 	.word	0x00000290
        /*057c*/ 	.short	0x0100
        /*057e*/ 	.byte	0x04
	.zero		1


	//   ....[72]....
        /*0580*/ 	.word	0x00000a70
        /*0584*/ 	.word	0x000000ff
        /*0588*/ 	.word	0x00000120
        /*058c*/ 	.short	0x0100
        /*058e*/ 	.byte	0x04
	.zero		1


	//   ....[73]....
        /*0590*/ 	.word	0x00000a80
        /*0594*/ 	.word	0x000000ff
        /*0598*/ 	.word	0x00000298
        /*059c*/ 	.short	0x0100
        /*059e*/ 	.byte	0x04
	.zero		1


	//   ....[74]....
        /*05a0*/ 	.word	0x00000a90
        /*05a4*/ 	.word	0x000000ff
        /*05a8*/ 	.word	0x00000128
        /*05ac*/ 	.short	0x0100
        /*05ae*/ 	.byte	0x04
	.zero		1


	//   ....[75]....
        /*05b0*/ 	.word	0x00000aa0
        /*05b4*/ 	.word	0x000000ff
        /*05b8*/ 	.word	0x000002a0
        /*05bc*/ 	.short	0x0100
        /*05be*/ 	.byte	0x04
	.zero		1


	//   ....[76]....
        /*05c0*/ 	.word	0x00000ab0
        /*05c4*/ 	.word	0x000000ff
        /*05c8*/ 	.word	0x00000130
        /*05cc*/ 	.short	0x0100
        /*05ce*/ 	.byte	0x04
	.zero		1


	//   ....[77]....
        /*05d0*/ 	.word	0x00000ac0
        /*05d4*/ 	.word	0x000000ff
        /*05d8*/ 	.word	0x000002a8
        /*05dc*/ 	.short	0x0100
        /*05de*/ 	.byte	0x04
	.zero		1


	//   ....[78]....
        /*05e0*/ 	.word	0x00000ad0
        /*05e4*/ 	.word	0x000000ff
        /*05e8*/ 	.word	0x00000138
        /*05ec*/ 	.short	0x0100
        /*05ee*/ 	.byte	0x04
	.zero		1


	//   ....[79]....
        /*05f0*/ 	.word	0x00000ae0
        /*05f4*/ 	.word	0x000000ff
        /*05f8*/ 	.word	0x000002b0
        /*05fc*/ 	.short	0x0100
        /*05fe*/ 	.byte	0x04
	.zero		1


	//   ....[80]....
        /*0600*/ 	.word	0x00000af0
        /*0604*/ 	.word	0x000000ff
        /*0608*/ 	.word	0x00000140
        /*060c*/ 	.short	0x0100
        /*060e*/ 	.byte	0x04
	.zero		1


	//   ....[81]....
        /*0610*/ 	.word	0x00000b00
        /*0614*/ 	.word	0x000000ff
        /*0618*/ 	.word	0x000002b8
        /*061c*/ 	.short	0x0100
        /*061e*/ 	.byte	0x04
	.zero		1


	//   ....[82]....
        /*0620*/ 	.word	0x00000b10
        /*0624*/ 	.word	0x000000ff
        /*0628*/ 	.word	0x00000148
        /*062c*/ 	.short	0x0100
        /*062e*/ 	.byte	0x04
	.zero		1


	//   ....[83]....
        /*0630*/ 	.word	0x00000b20
        /*0634*/ 	.word	0x000000ff
        /*0638*/ 	.word	0x000002c0
        /*063c*/ 	.short	0x0100
        /*063e*/ 	.byte	0x04
	.zero		1


	//   ....[84]....
        /*0640*/ 	.word	0x00000b30
        /*0644*/ 	.word	0x000000ff
        /*0648*/ 	.word	0x00000150
        /*064c*/ 	.short	0x0100
        /*064e*/ 	.byte	0x04
	.zero		1


	//   ....[85]....
        /*0650*/ 	.word	0x00000b40
        /*0654*/ 	.word	0x000000ff
        /*0658*/ 	.word	0x000002c8
        /*065c*/ 	.short	0x0100
        /*065e*/ 	.byte	0x04
	.zero		1


	//   ....[86]....
        /*0660*/ 	.word	0x00000b50
        /*0664*/ 	.word	0x000000ff
        /*0668*/ 	.word	0x00000158
        /*066c*/ 	.short	0x0100
        /*066e*/ 	.byte	0x04
	.zero		1


	//   ....[87]....
        /*0670*/ 	.word	0x00000b60
        /*0674*/ 	.word	0x000000ff
        /*0678*/ 	.word	0x000002d0
        /*067c*/ 	.short	0x0100
        /*067e*/ 	.byte	0x04
	.zero		1


	//   ....[88]....
        /*0680*/ 	.word	0x00000b70
        /*0684*/ 	.word	0x000000ff
        /*0688*/ 	.word	0x00000160
        /*068c*/ 	.short	0x0100
        /*068e*/ 	.byte	0x04
	.zero		1


	//   ....[89]....
        /*0690*/ 	.word	0x00000b80
        /*0694*/ 	.word	0x000000ff
        /*0698*/ 	.word	0x000002d8
        /*069c*/ 	.short	0x0100
        /*069e*/ 	.byte	0x04
	.zero		1


	//   ....[90]....
        /*06a0*/ 	.word	0x00000b90
        /*06a4*/ 	.word	0x000000ff
        /*06a8*/ 	.word	0x00000168
        /*06ac*/ 	.short	0x0100
        /*06ae*/ 	.byte	0x04
	.zero		1


	//   ....[91]....
        /*06b0*/ 	.word	0x00000ba0
        /*06b4*/ 	.word	0x000000ff
        /*06b8*/ 	.word	0x000002e0
        /*06bc*/ 	.short	0x0100
        /*06be*/ 	.byte	0x04
	.zero		1


	//   ....[92]....
        /*06c0*/ 	.word	0x00000bb0
        /*06c4*/ 	.word	0x000000ff
        /*06c8*/ 	.word	0x00000170
        /*06cc*/ 	.short	0x0100
        /*06ce*/ 	.byte	0x04
	.zero		1


	//   ....[93]....
        /*06d0*/ 	.word	0x00000bc0
        /*06d4*/ 	.word	0x000000ff
        /*06d8*/ 	.word	0x000002e8
        /*06dc*/ 	.short	0x0100
        /*06de*/ 	.byte	0x04
	.zero		1


	//   ....[94]....
        /*06e0*/ 	.word	0x00000d00
        /*06e4*/ 	.word	0x000000ff
        /*06e8*/ 	.word	0x000002f0
        /*06ec*/ 	.short	0x0100
        /*06ee*/ 	.byte	0x04
	.zero		1


	//   ....[95]....
        /*06f0*/ 	.word	0x00000d10
        /*06f4*/ 	.word	0x000000ff
        /*06f8*/ 	.word	0x000002f8
        /*06fc*/ 	.short	0x0100
        /*06fe*/ 	.byte	0x04
	.zero		1


	//   ....[96]....
        /*0700*/ 	.word	0x00000e00
        /*0704*/ 	.word	0x000000ff
        /*0708*/ 	.word	0x00000300
        /*070c*/ 	.short	0x0100
        /*070e*/ 	.byte	0x04
	.zero		1


	//   ....[97]....
        /*0710*/ 	.word	0x00000e10
        /*0714*/ 	.word	0x000000ff
        /*0718*/ 	.word	0x00000308
        /*071c*/ 	.short	0x0100
        /*071e*/ 	.byte	0x04
	.zero		1


	//   ....[98]....
        /*0720*/ 	.word	0x00000f50
        /*0724*/ 	.word	0x000000ff
        /*0728*/ 	.word	0x00000310
        /*072c*/ 	.short	0x0100
        /*072e*/ 	.byte	0x04
	.zero		1


	//   ....[99]....
        /*0730*/ 	.word	0x00000f60
        /*0734*/ 	.word	0x000000ff
        /*0738*/ 	.word	0x00000320
        /*073c*/ 	.short	0x0100
        /*073e*/ 	.byte	0x04
	.zero		1


	//   ....[100]....
        /*0740*/ 	.word	0x00000f70
        /*0744*/ 	.word	0x000000ff
        /*0748*/ 	.word	0x00000318
        /*074c*/ 	.short	0x0100
        /*074e*/ 	.byte	0x04
	.zero		1


	//   ....[101]....
        /*0750*/ 	.word	0x00000f80
        /*0754*/ 	.word	0x000000ff
        /*0758*/ 	.word	0x00000328
        /*075c*/ 	.short	0x0100
        /*075e*/ 	.byte	0x04
	.zero		1


	//   ....[102]....
        /*0760*/ 	.word	0x000010b0
        /*0764*/ 	.word	0x000000ff
        /*0768*/ 	.word	0x00000330
        /*076c*/ 	.short	0x0100
        /*076e*/ 	.byte	0x04
	.zero		1


	//   ....[103]....
        /*0770*/ 	.word	0x000010c0
        /*0774*/ 	.word	0x000000ff
        /*0778*/ 	.word	0x00000350
        /*077c*/ 	.short	0x0100
        /*077e*/ 	.byte	0x04
	.zero		1


	//   ....[104]....
        /*0780*/ 	.word	0x000010d0
        /*0784*/ 	.word	0x000000ff
        /*0788*/ 	.word	0x00000338
        /*078c*/ 	.short	0x0100
        /*078e*/ 	.byte	0x04
	.zero		1


	//   ....[105]....
        /*0790*/ 	.word	0x000010e0
        /*0794*/ 	.word	0x000000ff
        /*0798*/ 	.word	0x00000358
        /*079c*/ 	.short	0x0100
        /*079e*/ 	.byte	0x04
	.zero		1


	//   ....[106]....
        /*07a0*/ 	.word	0x000010f0
        /*07a4*/ 	.word	0x000000ff
        /*07a8*/ 	.word	0x00000340
        /*07ac*/ 	.short	0x0100
        /*07ae*/ 	.byte	0x04
	.zero		1


	//   ....[107]....
        /*07b0*/ 	.word	0x00001100
        /*07b4*/ 	.word	0x000000ff
        /*07b8*/ 	.word	0x00000360
        /*07bc*/ 	.short	0x0100
        /*07be*/ 	.byte	0x04
	.zero		1


	//   ....[108]....
        /*07c0*/ 	.word	0x00001110
        /*07c4*/ 	.word	0x000000ff
        /*07c8*/ 	.word	0x00000348
        /*07cc*/ 	.short	0x0100
        /*07ce*/ 	.byte	0x04
	.zero		1


	//   ....[109]....
        /*07d0*/ 	.word	0x00001120
        /*07d4*/ 	.word	0x000000ff
        /*07d8*/ 	.word	0x00000368
        /*07dc*/ 	.short	0x0100
        /*07de*/ 	.byte	0x04
	.zero		1


	//   ....[110]....
        /*07e0*/ 	.word	0x00001210
        /*07e4*/ 	.word	0x000000ff
        /*07e8*/ 	.word	0x00000370
        /*07ec*/ 	.short	0x0100
        /*07ee*/ 	.byte	0x04
	.zero		1


	//   ....[111]....
        /*07f0*/ 	.word	0x00001220
        /*07f4*/ 	.word	0x000000ff
        /*07f8*/ 	.word	0x00000380
        /*07fc*/ 	.short	0x0100
        /*07fe*/ 	.byte	0x04
	.zero		1


	//   ....[112]....
        /*0800*/ 	.word	0x00001230
        /*0804*/ 	.word	0x000000ff
        /*0808*/ 	.word	0x00000378
        /*080c*/ 	.short	0x0100
        /*080e*/ 	.byte	0x04
	.zero		1


	//   ....[113]....
        /*0810*/ 	.word	0x00001240
        /*0814*/ 	.word	0x000000ff
        /*0818*/ 	.word	0x00000388
        /*081c*/ 	.short	0x0100
        /*081e*/ 	.byte	0x04
	.zero		1


	//   ....[114]....
        /*0820*/ 	.word	0x00001d80
        /*0824*/ 	.word	0x00000003
        /*0828*/ 	.word	0x00000380
        /*082c*/ 	.short	0x010a
        /*082e*/ 	.byte	0xff
	.zero		1


	//   ....[115]....
        /*0830*/ 	.word	0x00001db0
        /*0834*/ 	.word	0x00000003
        /*0838*/ 	.word	0x00000370
        /*083c*/ 	.short	0x0101
        /*083e*/ 	.byte	0xff
	.zero		1


	//   ....[116]....
        /*0840*/ 	.word	0x00001e80
        /*0844*/ 	.word	0x000000ff
        /*0848*/ 	.word	0x00000178
        /*084c*/ 	.short	0x010a
        /*084e*/ 	.byte	0x05
	.zero		1


	//   ....[117]....
        /*0850*/ 	.word	0x00001f00
        /*0854*/ 	.word	0x000000ff
        /*0858*/ 	.word	0x00000178
        /*085c*/ 	.short	0x010a
        /*085e*/ 	.byte	0x21
	.zero		1


	//   ....[118]....
        /*0860*/ 	.word	0x00002090
        /*0864*/ 	.word	0x000000ff
        /*0868*/ 	.word	0x00000178
        /*086c*/ 	.short	0x010a
        /*086e*/ 	.byte	0x08
	.zero		1


	//   ....[119]....
        /*0870*/ 	.word	0x000021b0
        /*0874*/ 	.word	0x000000ff
        /*0878*/ 	.word	0x00000308
        /*087c*/ 	.short	0x0101
        /*087e*/ 	.byte	0x07
	.zero		1


	//   ....[120]....
        /*0880*/ 	.word	0x000021d0
        /*0884*/ 	.word	0x000000ff
        /*0888*/ 	.word	0x00000178
        /*088c*/ 	.short	0x010a
        /*088e*/ 	.byte	0x05
	.zero		1


	//   ....[121]....
        /*0890*/ 	.word	0x00002250
        /*0894*/ 	.word	0x000000ff
        /*0898*/ 	.word	0x00000178
        /*089c*/ 	.short	0x010a
        /*089e*/ 	.byte	0x11
	.zero		1


	//   ....[122]....
        /*08a0*/ 	.word	0x000023e0
        /*08a4*/ 	.word	0x000000ff
        /*08a8*/ 	.word	0x00000178
        /*08ac*/ 	.short	0x010a
        /*08ae*/ 	.byte	0x08
	.zero		1


	//   ....[123]....
        /*08b0*/ 	.word	0x00002530
        /*08b4*/ 	.word	0x00000003
        /*08b8*/ 	.word	0x00000310
        /*08bc*/ 	.short	0x010a
        /*08be*/ 	.byte	0xff
	.zero		1


	//   ....[124]....
        /*08c0*/ 	.word	0x00002680
        /*08c4*/ 	.word	0x00000000
        /*08c8*/ 	.word	0x00000000
        /*08cc*/ 	.short	0x0101
        /*08ce*/ 	.byte	0xff
	.zero		1


	//   ....[125]....
        /*08d0*/ 	.word	0x00002c30
        /*08d4*/ 	.word	0x000000ff
        /*08d8*/ 	.word	0x00000000
        /*08dc*/ 	.short	0x010a
        /*08de*/ 	.byte	0x04
	.zero		1


	//   ....[126]....
        /*08e0*/ 	.word	0x00002cc0
        /*08e4*/ 	.word	0x000000ff
        /*08e8*/ 	.word	0x00000000
        /*08ec*/ 	.short	0x010a
        /*08ee*/ 	.byte	0x05
	.zero		1


	//   ....[127]....
        /*08f0*/ 	.word	0x00002d50
        /*08f4*/ 	.word	0x000000ff
        /*08f8*/ 	.word	0x00000000
        /*08fc*/ 	.short	0x010a
        /*08fe*/ 	.byte	0x05
	.zero		1


	//   ....[128]....
        /*0900*/ 	.word	0x00002de0
        /*0904*/ 	.word	0x000000ff
        /*0908*/ 	.word	0x00000000
        /*090c*/ 	.short	0x010a
        /*090e*/ 	.byte	0x05
	.zero		1


	//   ....[129]....
        /*0910*/ 	.word	0x00002e70
        /*0914*/ 	.word	0x000000ff
        /*0918*/ 	.word	0x00000000
        /*091c*/ 	.short	0x010a
        /*091e*/ 	.byte	0x05
	.zero		1


	//   ....[130]....
        /*0920*/ 	.word	0x00002f00
        /*0924*/ 	.word	0x000000ff
        /*0928*/ 	.word	0x00000000
        /*092c*/ 	.short	0x010a
        /*092e*/ 	.byte	0x05
	.zero		1


	//   ....[131]....
        /*0930*/ 	.word	0x00002f90
        /*0934*/ 	.word	0x000000ff
        /*0938*/ 	.word	0x00000000
        /*093c*/ 	.short	0x010a
        /*093e*/ 	.byte	0x05
	.zero		1


	//   ....[132]....
        /*0940*/ 	.word	0x00003020
        /*0944*/ 	.word	0x000000ff
        /*0948*/ 	.word	0x00000000
        /*094c*/ 	.short	0x010a
        /*094e*/ 	.byte	0x05
	.zero		1


	//   ....[133]....
        /*0950*/ 	.word	0x000030b0
        /*0954*/ 	.word	0x000000ff
        /*0958*/ 	.word	0x00000000
        /*095c*/ 	.short	0x010a
        /*095e*/ 	.byte	0x05
	.zero		1


	//   ....[134]....
        /*0960*/ 	.word	0x00003140
        /*0964*/ 	.word	0x000000ff
        /*0968*/ 	.word	0x00000000
        /*096c*/ 	.short	0x010a
        /*096e*/ 	.byte	0x05
	.zero		1


	//   ....[135]....
        /*0970*/ 	.word	0x000031d0
        /*0974*/ 	.word	0x000000ff
        /*0978*/ 	.word	0x00000000
        /*097c*/ 	.short	0x010a
        /*097e*/ 	.byte	0x05
	.zero		1


	//   ....[136]....
        /*0980*/ 	.word	0x00003260
        /*0984*/ 	.word	0x000000ff
        /*0988*/ 	.word	0x00000000
        /*098c*/ 	.short	0x010a
        /*098e*/ 	.byte	0x05
	.zero		1


	//   ....[137]....
        /*0990*/ 	.word	0x000032f0
        /*0994*/ 	.word	0x000000ff
        /*0998*/ 	.word	0x00000000
        /*099c*/ 	.short	0x010a
        /*099e*/ 	.byte	0x05
	.zero		1


	//   ....[138]....
        /*09a0*/ 	.word	0x00003380
        /*09a4*/ 	.word	0x000000ff
        /*09a8*/ 	.word	0x00000000
        /*09ac*/ 	.short	0x010a
        /*09ae*/ 	.byte	0x05
	.zero		1


	//   ....[139]....
        /*09b0*/ 	.word	0x00003410
        /*09b4*/ 	.word	0x000000ff
        /*09b8*/ 	.word	0x00000000
        /*09bc*/ 	.short	0x010a
        /*09be*/ 	.byte	0x05
	.zero		1


	//   ....[140]....
        /*09c0*/ 	.word	0x000034a0
        /*09c4*/ 	.word	0x000000ff
        /*09c8*/ 	.word	0x00000000
        /*09cc*/ 	.short	0x010a
        /*09ce*/ 	.byte	0x05
	.zero		1


	//   ....[141]....
        /*09d0*/ 	.word	0x00003530
        /*09d4*/ 	.word	0x000000ff
        /*09d8*/ 	.word	0x00000000
        /*09dc*/ 	.short	0x010a
        /*09de*/ 	.byte	0x05
	.zero		1


	//   ....[142]....
        /*09e0*/ 	.word	0x000035c0
        /*09e4*/ 	.word	0x000000ff
        /*09e8*/ 	.word	0x00000000
        /*09ec*/ 	.short	0x010a
        /*09ee*/ 	.byte	0x05
	.zero		1


	//   ....[143]....
        /*09f0*/ 	.word	0x00003650
        /*09f4*/ 	.word	0x000000ff
        /*09f8*/ 	.word	0x00000000
        /*09fc*/ 	.short	0x010a
        /*09fe*/ 	.byte	0x05
	.zero		1


	//   ....[144]....
        /*0a00*/ 	.word	0x000036e0
        /*0a04*/ 	.word	0x000000ff
        /*0a08*/ 	.word	0x00000000
        /*0a0c*/ 	.short	0x010a
        /*0a0e*/ 	.byte	0x05
	.zero		1


	//   ....[145]....
        /*0a10*/ 	.word	0x00003770
        /*0a14*/ 	.word	0x000000ff
        /*0a18*/ 	.word	0x00000000
        /*0a1c*/ 	.short	0x010a
        /*0a1e*/ 	.byte	0x05
	.zero		1


	//   ....[146]....
        /*0a20*/ 	.word	0x00003800
        /*0a24*/ 	.word	0x000000ff
        /*0a28*/ 	.word	0x00000000
        /*0a2c*/ 	.short	0x010a
        /*0a2e*/ 	.byte	0x05
	.zero		1


	//   ....[147]....
        /*0a30*/ 	.word	0x00003890
        /*0a34*/ 	.word	0x000000ff
        /*0a38*/ 	.word	0x00000000
        /*0a3c*/ 	.short	0x010a
        /*0a3e*/ 	.byte	0x05
	.zero		1


	//   ....[148]....
        /*0a40*/ 	.word	0x00003920
        /*0a44*/ 	.word	0x000000ff
        /*0a48*/ 	.word	0x00000000
        /*0a4c*/ 	.short	0x010a
        /*0a4e*/ 	.byte	0x05
	.zero		1


	//   ....[149]....
        /*0a50*/ 	.word	0x000039b0
        /*0a54*/ 	.word	0x000000ff
        /*0a58*/ 	.word	0x00000000
        /*0a5c*/ 	.short	0x010a
        /*0a5e*/ 	.byte	0x05
	.zero		1


	//   ....[150]....
        /*0a60*/ 	.word	0x00003a40
        /*0a64*/ 	.word	0x000000ff
        /*0a68*/ 	.word	0x00000000
        /*0a6c*/ 	.short	0x010a
        /*0a6e*/ 	.byte	0x05
	.zero		1


	//   ....[151]....
        /*0a70*/ 	.word	0x00003ad0
        /*0a74*/ 	.word	0x000000ff
        /*0a78*/ 	.word	0x00000000
        /*0a7c*/ 	.short	0x010a
        /*0a7e*/ 	.byte	0x05
	.zero		1


	//   ....[152]....
        /*0a80*/ 	.word	0x00003b60
        /*0a84*/ 	.word	0x000000ff
        /*0a88*/ 	.word	0x00000000
        /*0a8c*/ 	.short	0x010a
        /*0a8e*/ 	.byte	0x05
	.zero		1


	//   ....[153]....
        /*0a90*/ 	.word	0x00003bf0
        /*0a94*/ 	.word	0x000000ff
        /*0a98*/ 	.word	0x00000000
        /*0a9c*/ 	.short	0x010a
        /*0a9e*/ 	.byte	0x05
	.zero		1


	//   ....[154]....
        /*0aa0*/ 	.word	0x00003c80
        /*0aa4*/ 	.word	0x000000ff
        /*0aa8*/ 	.word	0x00000000
        /*0aac*/ 	.short	0x010a
        /*0aae*/ 	.byte	0x05
	.zero		1


	//   ....[155]....
        /*0ab0*/ 	.word	0x00003d10
        /*0ab4*/ 	.word	0x000000ff
        /*0ab8*/ 	.word	0x00000000
        /*0abc*/ 	.short	0x010a
        /*0abe*/ 	.byte	0x05
	.zero		1


	//   ....[156]....
        /*0ac0*/ 	.word	0x00003da0
        /*0ac4*/ 	.word	0x000000ff
        /*0ac8*/ 	.word	0x00000000
        /*0acc*/ 	.short	0x010a
        /*0ace*/ 	.byte	0x05
	.zero		1


	//   ....[157]....
        /*0ad0*/ 	.word	0x00003e30
        /*0ad4*/ 	.word	0x000000ff
        /*0ad8*/ 	.word	0x00000000
        /*0adc*/ 	.short	0x010a
        /*0ade*/ 	.byte	0x05
	.zero		1


	//   ....[158]....
        /*0ae0*/ 	.word	0x00003ec0
        /*0ae4*/ 	.word	0x000000ff
        /*0ae8*/ 	.word	0x00000000
        /*0aec*/ 	.short	0x010a
        /*0aee*/ 	.byte	0x05
	.zero		1


	//   ....[159]....
        /*0af0*/ 	.word	0x00003f50
        /*0af4*/ 	.word	0x000000ff
        /*0af8*/ 	.word	0x00000000
        /*0afc*/ 	.short	0x010a
        /*0afe*/ 	.byte	0x05
	.zero		1


	//   ....[160]....
        /*0b00*/ 	.word	0x00003fe0
        /*0b04*/ 	.word	0x000000ff
        /*0b08*/ 	.word	0x00000000
        /*0b0c*/ 	.short	0x010a
        /*0b0e*/ 	.byte	0x05
	.zero		1


	//   ....[161]....
        /*0b10*/ 	.word	0x00004070
        /*0b14*/ 	.word	0x000000ff
        /*0b18*/ 	.word	0x00000000
        /*0b1c*/ 	.short	0x010a
        /*0b1e*/ 	.byte	0x05
	.zero		1


	//   ....[162]....
        /*0b20*/ 	.word	0x00004100
        /*0b24*/ 	.word	0x000000ff
        /*0b28*/ 	.word	0x00000000
        /*0b2c*/ 	.short	0x010a
        /*0b2e*/ 	.byte	0x05
	.zero		1


	//   ....[163]....
        /*0b30*/ 	.word	0x00004190
        /*0b34*/ 	.word	0x000000ff
        /*0b38*/ 	.word	0x00000000
        /*0b3c*/ 	.short	0x010a
        /*0b3e*/ 	.byte	0x05
	.zero		1


	//   ....[164]....
        /*0b40*/ 	.word	0x00004220
        /*0b44*/ 	.word	0x000000ff
        /*0b48*/ 	.word	0x00000000
        /*0b4c*/ 	.short	0x010a
        /*0b4e*/ 	.byte	0x05
	.zero		1


	//   ....[165]....
        /*0b50*/ 	.word	0x000042b0
        /*0b54*/ 	.word	0x000000ff
        /*0b58*/ 	.word	0x00000000
        /*0b5c*/ 	.short	0x010a
        /*0b5e*/ 	.byte	0x05
	.zero		1


	//   ....[166]....
        /*0b60*/ 	.word	0x00004340
        /*0b64*/ 	.word	0x000000ff
        /*0b68*/ 	.word	0x00000000
        /*0b6c*/ 	.short	0x010a
        /*0b6e*/ 	.byte	0x05
	.zero		1


	//   ....[167]....
        /*0b70*/ 	.word	0x000043d0
        /*0b74*/ 	.word	0x000000ff
        /*0b78*/ 	.word	0x00000000
        /*0b7c*/ 	.short	0x010a
        /*0b7e*/ 	.byte	0x05
	.zero		1


	//   ....[168]....
        /*0b80*/ 	.word	0x00004460
        /*0b84*/ 	.word	0x000000ff
        /*0b88*/ 	.word	0x00000000
        /*0b8c*/ 	.short	0x010a
        /*0b8e*/ 	.byte	0x05
	.zero		1


	//   ....[169]....
        /*0b90*/ 	.word	0x000044f0
        /*0b94*/ 	.word	0x000000ff
        /*0b98*/ 	.word	0x00000000
        /*0b9c*/ 	.short	0x010a
        /*0b9e*/ 	.byte	0x05
	.zero		1


	//   ....[170]....
        /*0ba0*/ 	.word	0x00004580
        /*0ba4*/ 	.word	0x000000ff
        /*0ba8*/ 	.word	0x00000000
        /*0bac*/ 	.short	0x010a
        /*0bae*/ 	.byte	0x05
	.zero		1


	//   ....[171]....
        /*0bb0*/ 	.word	0x00004620
        /*0bb4*/ 	.word	0x00000000
        /*0bb8*/ 	.word	0x00000000
        /*0bbc*/ 	.short	0x010a
        /*0bbe*/ 	.byte	0xff
	.zero		1


	//   ....[172]....
        /*0bc0*/ 	.word	0x00004740
        /*0bc4*/ 	.word	0x00000002
        /*0bc8*/ 	.word	0x00000370
        /*0bcc*/ 	.short	0x010a
        /*0bce*/ 	.byte	0xff
	.zero		1


	//   ....[173]....
        /*0bd0*/ 	.word	0x000047a0
        /*0bd4*/ 	.word	0x00000004
        /*0bd8*/ 	.word	0x00000000
        /*0bdc*/ 	.short	0x0101
        /*0bde*/ 	.byte	0xff
	.zero		1


	//   ....[174]....
        /*0be0*/ 	.word	0x000047c0
        /*0be4*/ 	.word	0x000000ff
        /*0be8*/ 	.word	0x00000320
        /*0bec*/ 	.short	0x010a
        /*0bee*/ 	.byte	0x04
	.zero		1


	//   ....[175]....
        /*0bf0*/ 	.word	0x000048e0
        /*0bf4*/ 	.word	0x00000002
        /*0bf8*/ 	.word	0x00000310
        /*0bfc*/ 	.short	0x010a
        /*0bfe*/ 	.byte	0xff
	.zero		1


	//   ....[176]....
        /*0c00*/ 	.word	0x000049f0
        /*0c04*/ 	.word	0x00000002
        /*0c08*/ 	.word	0x00000000
        /*0c0c*/ 	.short	0x0101
        /*0c0e*/ 	.byte	0xff
	.zero		1


	//   ....[177]....
        /*0c10*/ 	.word	0x00004a80
        /*0c14*/ 	.word	0x000000ff
        /*0c18*/ 	.word	0x00000320
        /*0c1c*/ 	.short	0x0106
        /*0c1e*/ 	.byte	0x04
	.zero		1


	//   ....[178]....
        /*0c20*/ 	.word	0x00004aa0
        /*0c24*/ 	.word	0x000000ff
        /*0c28*/ 	.word	0x00000320
        /*0c2c*/ 	.short	0x010a
        /*0c2e*/ 	.byte	0x04
	.zero		1


	//   ....[179]....
        /*0c30*/ 	.word	0x00004b30
        /*0c34*/ 	.word	0x000000ff
        /*0c38*/ 	.word	0x00000320
        /*0c3c*/ 	.short	0x0106
        /*0c3e*/ 	.byte	0x07
	.zero		1


	//   ....[180]....
        /*0c40*/ 	.word	0x00004b70
        /*0c44*/ 	.word	0x00000000
        /*0c48*/ 	.word	0x00000320
        /*0c4c*/ 	.short	0x010a
        /*0c4e*/ 	.byte	0xff
	.zero		1


	//   ....[181]....
        /*0c50*/ 	.word	0x00005060
        /*0c54*/ 	.word	0x00000000
        /*0c58*/ 	.word	0x00000310
        /*0c5c*/ 	.short	0x010a
        /*0c5e*/ 	.byte	0xff
	.zero		1


	//   ....[182]....
        /*0c60*/ 	.word	0x00005160
        /*0c64*/ 	.word	0x00000003
        /*0c68*/ 	.word	0x00000000
        /*0c6c*/ 	.short	0x0101
        /*0c6e*/ 	.byte	0xff
	.zero		1


	//   ....[183]....
        /*0c70*/ 	.word	0x00005170
        /*0c74*/ 	.word	0x000000ff
        /*0c78*/ 	.word	0x00000000
        /*0c7c*/ 	.short	0x010a
        /*0c7e*/ 	.byte	0x05
	.zero		1


	//   ....[184]....
        /*0c80*/ 	.word	0x00005190
        /*0c84*/ 	.word	0x000000ff
        /*0c88*/ 	.word	0x00000350
        /*0c8c*/ 	.short	0x010a
        /*0c8e*/ 	.byte	0x13
	.zero		1


	//   ....[185]....
        /*0c90*/ 	.word	0x000052c0
        /*0c94*/ 	.word	0x000000ff
        /*0c98*/ 	.word	0x00000000
        /*0c9c*/ 	.short	0x010a
        /*0c9e*/ 	.byte	0x07
	.zero		1


	//   ....[186]....
        /*0ca0*/ 	.word	0x000053d0
        /*0ca4*/ 	.word	0x000000ff
        /*0ca8*/ 	.word	0x00000000
        /*0cac*/ 	.short	0x010a
        /*0cae*/ 	.byte	0x0a
	.zero		1


	//   ....[187]....
        /*0cb0*/ 	.word	0x000055a0
        /*0cb4*/ 	.word	0x000000ff
        /*0cb8*/ 	.word	0x00000000
        /*0cbc*/ 	.short	0x010a
        /*0cbe*/ 	.byte	0x04
	.zero		1


	//   ....[188]....
        /*0cc0*/ 	.word	0x00005630
        /*0cc4*/ 	.word	0x000000ff
        /*0cc8*/ 	.word	0x00000000
        /*0ccc*/ 	.short	0x010a
        /*0cce*/ 	.byte	0x05
	.zero		1


	//   ....[189]....
        /*0cd0*/ 	.word	0x000056c0
        /*0cd4*/ 	.word	0x000000ff
        /*0cd8*/ 	.word	0x00000000
        /*0cdc*/ 	.short	0x010a
        /*0cde*/ 	.byte	0x05
	.zero		1


	//   ....[190]....
        /*0ce0*/ 	.word	0x00005750
        /*0ce4*/ 	.word	0x000000ff
        /*0ce8*/ 	.word	0x00000000
        /*0cec*/ 	.short	0x010a
        /*0cee*/ 	.byte	0x04
	.zero		1


	//   ....[191]....
        /*0cf0*/ 	.word	0x00005c40
        /*0cf4*/ 	.word	0x00000003
        /*0cf8*/ 	.word	0x00000310
        /*0cfc*/ 	.short	0x010a
        /*0cfe*/ 	.byte	0xff
	.zero		1


	//   ....[192]....
        /*0d00*/ 	.word	0x00005db0
        /*0d04*/ 	.word	0x00000000
        /*0d08*/ 	.word	0x00000000
        /*0d0c*/ 	.short	0x0101
        /*0d0e*/ 	.byte	0xff
	.zero		1


	//   ....[193]....
        /*0d10*/ 	.word	0x00006270
        /*0d14*/ 	.word	0x000000ff
        /*0d18*/ 	.word	0x00000308
        /*0d1c*/ 	.short	0x010a
        /*0d1e*/ 	.byte	0x15
	.zero		1


	//   ....[194]....
        /*0d20*/ 	.word	0x00006400
        /*0d24*/ 	.word	0x000000ff
        /*0d28*/ 	.word	0x000002f8
        /*0d2c*/ 	.short	0x010a
        /*0d2e*/ 	.byte	0x15
	.zero		1


	//   ....[195]....
        /*0d30*/ 	.word	0x00006790
        /*0d34*/ 	.word	0x000000ff
        /*0d38*/ 	.word	0x000002f0
        /*0d3c*/ 	.short	0x010b
        /*0d3e*/ 	.byte	0x15
	.zero		1


	//   ....[196]....
        /*0d40*/ 	.word	0x000067a0
        /*0d44*/ 	.word	0x000000ff
        /*0d48*/ 	.word	0x00000000
        /*0d4c*/ 	.short	0x0101
        /*0d4e*/ 	.byte	0x32
	.zero		1


	//   ....[197]....
        /*0d50*/ 	.word	0x000067e0
        /*0d54*/ 	.word	0x00000000
        /*0d58*/ 	.word	0x000002f8
        /*0d5c*/ 	.short	0x010a
        /*0d5e*/ 	.byte	0xff
	.zero		1


	//   ....[198]....
        /*0d60*/ 	.word	0x00006a50
        /*0d64*/ 	.word	0x00000008
        /*0d68*/ 	.word	0x00000310
        /*0d6c*/ 	.short	0x010a
        /*0d6e*/ 	.byte	0xff
	.zero		1


	//   ....[199]....
        /*0d70*/ 	.word	0x00006bd0
        /*0d74*/ 	.word	0x00000000
        /*0d78*/ 	.word	0x00000000
        /*0d7c*/ 	.short	0x0101
        /*0d7e*/ 	.byte	0xff
	.zero		1


	//   ....[200]....
        /*0d80*/ 	.word	0x00007420
        /*0d84*/ 	.word	0x000000ff
        /*0d88*/ 	.word	0x000002f0
        /*0d8c*/ 	.short	0x010a
        /*0d8e*/ 	.byte	0x2e
	.zero		1


	//   ....[201]....
        /*0d90*/ 	.word	0x00007430
        /*0d94*/ 	.word	0x000000ff
        /*0d98*/ 	.word	0x00000330
        /*0d9c*/ 	.short	0x010a
        /*0d9e*/ 	.byte	0x2f
	.zero		1


	//   ....[202]....
        /*0da0*/ 	.word	0x000074b0
        /*0da4*/ 	.word	0x000000ff
        /*0da8*/ 	.word	0x000002f0
        /*0dac*/ 	.short	0x010a
        /*0dae*/ 	.byte	0x2e
	.zero		1


	//   ....[203]....
        /*0db0*/ 	.word	0x000076b0
        /*0db4*/ 	.word	0x000000ff
        /*0db8*/ 	.word	0x00000000
        /*0dbc*/ 	.short	0x0101
        /*0dbe*/ 	.byte	0x04
	.zero		1


	//   ....[204]....
        /*0dc0*/ 	.word	0x000076d0
        /*0dc4*/ 	.word	0x000000ff
        /*0dc8*/ 	.word	0x00000330
        /*0dcc*/ 	.short	0x010a
        /*0dce*/ 	.byte	0x2f
	.zero		1


	//   ....[205]....
        /*0dd0*/ 	.word	0x000089a0
        /*0dd4*/ 	.word	0x000000ff
        /*0dd8*/ 	.word	0x00000000
        /*0ddc*/ 	.short	0x0101
        /*0dde*/ 	.byte	0x04
	.zero		1


	//   ....[206]....
        /*0de0*/ 	.word	0x00008db0
        /*0de4*/ 	.word	0x00000003
        /*0de8*/ 	.word	0x00000380
        /*0dec*/ 	.short	0x010a
        /*0dee*/ 	.byte	0xff
	.zero		1


	//   ....[207]....
        /*0df0*/ 	.word	0x00008e10
        /*0df4*/ 	.word	0x00000000
        /*0df8*/ 	.word	0x00000178
        /*0dfc*/ 	.short	0x010a
        /*0dfe*/ 	.byte	0xff
	.zero		1


	//   ....[208]....
        /*0e00*/ 	.word	0x00008e70
        /*0e04*/ 	.word	0x00000000
        /*0e08*/ 	.word	0x00000178
        /*0e0c*/ 	.short	0x010a
        /*0e0e*/ 	.byte	0xff
	.zero		1


	//   ....[209]....
        /*0e10*/ 	.word	0x00008ec0
        /*0e14*/ 	.word	0x00000003
        /*0e18*/ 	.word	0x00000310
        /*0e1c*/ 	.short	0x010a
        /*0e1e*/ 	.byte	0xff
	.zero		1


	//   ....[210]....
        /*0e20*/ 	.word	0x00008f20
        /*0e24*/ 	.word	0x00000000
        /*0e28*/ 	.word	0x00000000
        /*0e2c*/ 	.short	0x010a
        /*0e2e*/ 	.byte	0xff
	.zero		1


	//   ....[211]....
        /*0e30*/ 	.word	0x00008f80
        /*0e34*/ 	.word	0x00000000
        /*0e38*/ 	.word	0x00000000
        /*0e3c*/ 	.short	0x010a
        /*0e3e*/ 	.byte	0xff
	.zero		1


	//   ....[212]....
        /*0e40*/ 	.word	0x00008fe0
        /*0e44*/ 	.word	0x00000000
        /*0e48*/ 	.word	0x00000000
        /*0e4c*/ 	.short	0x010a
        /*0e4e*/ 	.byte	0xff
	.zero		1


	//   ....[213]....
        /*0e50*/ 	.word	0x00009040
        /*0e54*/ 	.word	0x00000000
        /*0e58*/ 	.word	0x00000000
        /*0e5c*/ 	.short	0x010a
        /*0e5e*/ 	.byte	0xff
	.zero		1


	//   ....[214]....
        /*0e60*/ 	.word	0x000090a0
        /*0e64*/ 	.word	0x00000000
        /*0e68*/ 	.word	0x00000000
        /*0e6c*/ 	.short	0x010a
        /*0e6e*/ 	.byte	0xff
	.zero		1


	//   ....[215]....
        /*0e70*/ 	.word	0x00009100
        /*0e74*/ 	.word	0x00000000
        /*0e78*/ 	.word	0x00000000
        /*0e7c*/ 	.short	0x010a
        /*0e7e*/ 	.byte	0xff
	.zero		1


	//   ....[216]....
        /*0e80*/ 	.word	0x00009160
        /*0e84*/ 	.word	0x00000000
        /*0e88*/ 	.word	0x00000000
        /*0e8c*/ 	.short	0x010a
        /*0e8e*/ 	.byte	0xff
	.zero		1


	//   ....[217]....
        /*0e90*/ 	.word	0x000091c0
        /*0e94*/ 	.word	0x00000000
        /*0e98*/ 	.word	0x00000000
        /*0e9c*/ 	.short	0x010a
        /*0e9e*/ 	.byte	0xff
	.zero		1


	//   ....[218]....
        /*0ea0*/ 	.word	0x00009220
        /*0ea4*/ 	.word	0x00000000
        /*0ea8*/ 	.word	0x00000000
        /*0eac*/ 	.short	0x010a
        /*0eae*/ 	.byte	0xff
	.zero		1


	//   ....[219]....
        /*0eb0*/ 	.word	0x00009280
        /*0eb4*/ 	.word	0x00000000
        /*0eb8*/ 	.word	0x00000000
        /*0ebc*/ 	.short	0x010a
        /*0ebe*/ 	.byte	0xff
	.zero		1


	//   ....[220]....
        /*0ec0*/ 	.word	0x000092e0
        /*0ec4*/ 	.word	0x00000000
        /*0ec8*/ 	.word	0x00000000
        /*0ecc*/ 	.short	0x010a
        /*0ece*/ 	.byte	0xff
	.zero		1


	//   ....[221]....
        /*0ed0*/ 	.word	0x00009340
        /*0ed4*/ 	.word	0x00000000
        /*0ed8*/ 	.word	0x00000000
        /*0edc*/ 	.short	0x010a
        /*0ede*/ 	.byte	0xff
	.zero		1


	//   ....[222]....
        /*0ee0*/ 	.word	0x000093a0
        /*0ee4*/ 	.word	0x00000000
        /*0ee8*/ 	.word	0x00000000
        /*0eec*/ 	.short	0x010a
        /*0eee*/ 	.byte	0xff
	.zero		1


	//   ....[223]....
        /*0ef0*/ 	.word	0x00009400
        /*0ef4*/ 	.word	0x00000000
        /*0ef8*/ 	.word	0x00000000
        /*0efc*/ 	.short	0x010a
        /*0efe*/ 	.byte	0xff
	.zero		1


	//   ....[224]....
        /*0f00*/ 	.word	0x00009460
        /*0f04*/ 	.word	0x00000000
        /*0f08*/ 	.word	0x00000000
        /*0f0c*/ 	.short	0x010a
        /*0f0e*/ 	.byte	0xff
	.zero		1


	//   ....[225]....
        /*0f10*/ 	.word	0x000094c0
        /*0f14*/ 	.word	0x00000000
        /*0f18*/ 	.word	0x00000000
        /*0f1c*/ 	.short	0x010a
        /*0f1e*/ 	.byte	0xff
	.zero		1


	//   ....[226]....
        /*0f20*/ 	.word	0x00009520
        /*0f24*/ 	.word	0x00000000
        /*0f28*/ 	.word	0x00000000
        /*0f2c*/ 	.short	0x010a
        /*0f2e*/ 	.byte	0xff
	.zero		1


	//   ....[227]....
        /*0f30*/ 	.word	0x00009580
        /*0f34*/ 	.word	0x00000000
        /*0f38*/ 	.word	0x00000000
        /*0f3c*/ 	.short	0x010a
        /*0f3e*/ 	.byte	0xff
	.zero		1


	//   ....[228]....
        /*0f40*/ 	.word	0x000095e0
        /*0f44*/ 	.word	0x00000000
        /*0f48*/ 	.word	0x00000000
        /*0f4c*/ 	.short	0x010a
        /*0f4e*/ 	.byte	0xff
	.zero		1


	//   ....[229]....
        /*0f50*/ 	.word	0x00009640
        /*0f54*/ 	.word	0x00000000
        /*0f58*/ 	.word	0x00000000
        /*0f5c*/ 	.short	0x010a
        /*0f5e*/ 	.byte	0xff
	.zero		1


	//   ....[230]....
        /*0f60*/ 	.word	0x000096a0
        /*0f64*/ 	.word	0x00000000
        /*0f68*/ 	.word	0x00000000
        /*0f6c*/ 	.short	0x010a
        /*0f6e*/ 	.byte	0xff
	.zero		1


	//   ....[231]....
        /*0f70*/ 	.word	0x00009700
        /*0f74*/ 	.word	0x00000000
        /*0f78*/ 	.word	0x00000000
        /*0f7c*/ 	.short	0x010a
        /*0f7e*/ 	.byte	0xff
	.zero		1


	//   ....[232]....
        /*0f80*/ 	.word	0x00009760
        /*0f84*/ 	.word	0x00000000
        /*0f88*/ 	.word	0x00000000
        /*0f8c*/ 	.short	0x010a
        /*0f8e*/ 	.byte	0xff
	.zero		1


	//   ....[233]....
        /*0f90*/ 	.word	0x000097c0
        /*0f94*/ 	.word	0x00000000
        /*0f98*/ 	.word	0x00000000
        /*0f9c*/ 	.short	0x010a
        /*0f9e*/ 	.byte	0xff
	.zero		1


	//   ....[234]....
        /*0fa0*/ 	.word	0x00009820
        /*0fa4*/ 	.word	0x00000000
        /*0fa8*/ 	.word	0x00000000
        /*0fac*/ 	.short	0x010a
        /*0fae*/ 	.byte	0xff
	.zero		1


	//   ....[235]....
        /*0fb0*/ 	.word	0x00009880
        /*0fb4*/ 	.word	0x00000000
        /*0fb8*/ 	.word	0x00000000
        /*0fbc*/ 	.short	0x010a
        /*0fbe*/ 	.byte	0xff
	.zero		1


	//   ....[236]....
        /*0fc0*/ 	.word	0x000098e0
        /*0fc4*/ 	.word	0x00000000
        /*0fc8*/ 	.word	0x00000000
        /*0fcc*/ 	.short	0x010a
        /*0fce*/ 	.byte	0xff
	.zero		1


	//   ....[237]....
        /*0fd0*/ 	.word	0x00009940
        /*0fd4*/ 	.word	0x00000000
        /*0fd8*/ 	.word	0x00000000
        /*0fdc*/ 	.short	0x010a
        /*0fde*/ 	.byte	0xff
	.zero		1


	//   ....[238]....
        /*0fe0*/ 	.word	0x000099a0
        /*0fe4*/ 	.word	0x00000000
        /*0fe8*/ 	.word	0x00000000
        /*0fec*/ 	.short	0x010a
        /*0fee*/ 	.byte	0xff
	.zero		1


	//   ....[239]....
        /*0ff0*/ 	.word	0x00009a00
        /*0ff4*/ 	.word	0x00000000
        /*0ff8*/ 	.word	0x00000000
        /*0ffc*/ 	.short	0x010a
        /*0ffe*/ 	.byte	0xff
	.zero		1


	//   ....[240]....
        /*1000*/ 	.word	0x00009a60
        /*1004*/ 	.word	0x00000000
        /*1008*/ 	.word	0x00000000
        /*100c*/ 	.short	0x010a
        /*100e*/ 	.byte	0xff
	.zero		1


	//   ....[241]....
        /*1010*/ 	.word	0x00009ac0
        /*1014*/ 	.word	0x00000000
        /*1018*/ 	.word	0x00000000
        /*101c*/ 	.short	0x010a
        /*101e*/ 	.byte	0xff
	.zero		1


	//   ....[242]....
        /*1020*/ 	.word	0x00009b20
        /*1024*/ 	.word	0x00000000
        /*1028*/ 	.word	0x00000000
        /*102c*/ 	.short	0x010a
        /*102e*/ 	.byte	0xff
	.zero		1


	//   ....[243]....
        /*1030*/ 	.word	0x00009b80
        /*1034*/ 	.word	0x00000000
        /*1038*/ 	.word	0x00000000
        /*103c*/ 	.short	0x010a
        /*103e*/ 	.byte	0xff
	.zero		1


	//   ....[244]....
        /*1040*/ 	.word	0x00009be0
        /*1044*/ 	.word	0x00000000
        /*1048*/ 	.word	0x00000000
        /*104c*/ 	.short	0x010a
        /*104e*/ 	.byte	0xff
	.zero		1


	//   ....[245]....
        /*1050*/ 	.word	0x00009c40
        /*1054*/ 	.word	0x00000000
        /*1058*/ 	.word	0x00000000
        /*105c*/ 	.short	0x010a
        /*105e*/ 	.byte	0xff
	.zero		1


	//   ....[246]....
        /*1060*/ 	.word	0x00009ca0
        /*1064*/ 	.word	0x00000000
        /*1068*/ 	.word	0x00000000
        /*106c*/ 	.short	0x010a
        /*106e*/ 	.byte	0xff
	.zero		1


	//   ....[247]....
        /*1070*/ 	.word	0x00009d00
        /*1074*/ 	.word	0x00000000
        /*1078*/ 	.word	0x00000000
        /*107c*/ 	.short	0x010a
        /*107e*/ 	.byte	0xff
	.zero		1


	//   ....[248]....
        /*1080*/ 	.word	0x00009d60
        /*1084*/ 	.word	0x00000000
        /*1088*/ 	.word	0x00000000
        /*108c*/ 	.short	0x010a
        /*108e*/ 	.byte	0xff
	.zero		1


	//   ....[249]....
        /*1090*/ 	.word	0x00009dc0
        /*1094*/ 	.word	0x00000000
        /*1098*/ 	.word	0x00000000
        /*109c*/ 	.short	0x010a
        /*109e*/ 	.byte	0xff
	.zero		1


	//   ....[250]....
        /*10a0*/ 	.word	0x00009e20
        /*10a4*/ 	.word	0x00000000
        /*10a8*/ 	.word	0x00000000
        /*10ac*/ 	.short	0x010a
        /*10ae*/ 	.byte	0xff
	.zero		1


	//   ....[251]....
        /*10b0*/ 	.word	0x00009e80
        /*10b4*/ 	.word	0x00000000
        /*10b8*/ 	.word	0x00000000
        /*10bc*/ 	.short	0x010a
        /*10be*/ 	.byte	0xff
	.zero		1


	//   ....[252]....
        /*10c0*/ 	.word	0x00009ee0
        /*10c4*/ 	.word	0x00000000
        /*10c8*/ 	.word	0x00000000
        /*10cc*/ 	.short	0x010a
        /*10ce*/ 	.byte	0xff
	.zero		1


	//   ....[253]....
        /*10d0*/ 	.word	0x00009f40
        /*10d4*/ 	.word	0x00000000
        /*10d8*/ 	.word	0x00000000
        /*10dc*/ 	.short	0x010a
        /*10de*/ 	.byte	0xff
	.zero		1


	//   ....[254]....
        /*10e0*/ 	.word	0x00009fa0
        /*10e4*/ 	.word	0x00000000
        /*10e8*/ 	.word	0x00000000
        /*10ec*/ 	.short	0x010a
        /*10ee*/ 	.byte	0xff
	.zero		1


	//   ....[255]....
        /*10f0*/ 	.word	0x0000a000
        /*10f4*/ 	.word	0x00000000
        /*10f8*/ 	.word	0x00000000
        /*10fc*/ 	.short	0x010a
        /*10fe*/ 	.byte	0xff
	.zero		1


	//   ....[0]....
        /*1100*/ 	.word	0x0000a050
        /*1104*/ 	.word	0x00000002
        /*1108*/ 	.word	0x00000370
        /*110c*/ 	.short	0x010a
        /*110e*/ 	.byte	0xff
	.zero		1


	//   ....[1]....
        /*1110*/ 	.word	0x0000a0b0
        /*1114*/ 	.word	0x00000002
        /*1118*/ 	.word	0x00000320
        /*111c*/ 	.short	0x010a
        /*111e*/ 	.byte	0xff
	.zero		1


	//   ....[2]....
        /*1120*/ 	.word	0x0000a100
        /*1124*/ 	.word	0x00000002
        /*1128*/ 	.word	0x00000310
        /*112c*/ 	.short	0x010a
        /*112e*/ 	.byte	0xff
	.zero		1


	//   ....[3]....
        /*1130*/ 	.word	0x0000a160
        /*1134*/ 	.word	0x00000000
        /*1138*/ 	.word	0x00000320
        /*113c*/ 	.short	0x010a
        /*113e*/ 	.byte	0xff
	.zero		1


	//   ....[4]....
        /*1140*/ 	.word	0x0000a1b0
        /*1144*/ 	.word	0x00000000
        /*1148*/ 	.word	0x00000310
        /*114c*/ 	.short	0x010a
        /*114e*/ 	.byte	0xff
	.zero		1


	//   ....[5]....
        /*1150*/ 	.word	0x0000a210
        /*1154*/ 	.word	0x00000003
        /*1158*/ 	.word	0x00000350
        /*115c*/ 	.short	0x010a
        /*115e*/ 	.byte	0xff
	.zero		1


	//   ....[6]....
        /*1160*/ 	.word	0x0000a270
        /*1164*/ 	.word	0x00000000
        /*1168*/ 	.word	0x00000000
        /*116c*/ 	.short	0x010a
        /*116e*/ 	.byte	0xff
	.zero		1


	//   ....[7]....
        /*1170*/ 	.word	0x0000a2d0
        /*1174*/ 	.word	0x00000000
        /*1178*/ 	.word	0x00000000
        /*117c*/ 	.short	0x010a
        /*117e*/ 	.byte	0xff
	.zero		1


	//   ....[8]....
        /*1180*/ 	.word	0x0000a330
        /*1184*/ 	.word	0x00000000
        /*1188*/ 	.word	0x00000000
        /*118c*/ 	.short	0x010a
        /*118e*/ 	.byte	0xff
	.zero		1


	//   ....[9]....
        /*1190*/ 	.word	0x0000a390
        /*1194*/ 	.word	0x00000000
        /*1198*/ 	.word	0x00000000
        /*119c*/ 	.short	0x010a
        /*119e*/ 	.byte	0xff
	.zero		1


	//   ....[10]....
        /*11a0*/ 	.word	0x0000a3f0
        /*11a4*/ 	.word	0x00000000
        /*11a8*/ 	.word	0x00000000
        /*11ac*/ 	.short	0x010a
        /*11ae*/ 	.byte	0xff
	.zero		1


	//   ....[11]....
        /*11b0*/ 	.word	0x0000a440
        /*11b4*/ 	.word	0x00000003
        /*11b8*/ 	.word	0x00000310
        /*11bc*/ 	.short	0x010a
        /*11be*/ 	.byte	0xff
	.zero		1


	//   ....[12]....
        /*11c0*/ 	.word	0x0000a4a0
        /*11c4*/ 	.word	0x00000000
        /*11c8*/ 	.word	0x00000308
        /*11cc*/ 	.short	0x010a
        /*11ce*/ 	.byte	0xff
	.zero		1


	//   ....[13]....
        /*11d0*/ 	.word	0x0000a500
        /*11d4*/ 	.word	0x00000003
        /*11d8*/ 	.word	0x000002f8
        /*11dc*/ 	.short	0x010a
        /*11de*/ 	.byte	0xff
	.zero		1


	//   ....[14]....
        /*11e0*/ 	.word	0x0000a550
        /*11e4*/ 	.word	0x00000008
        /*11e8*/ 	.word	0x00000310
        /*11ec*/ 	.short	0x010a
        /*11ee*/ 	.byte	0xff
	.zero		1


	//   ....[15]....
        /*11f0*/ 	.word	0x0000a5b0
        /*11f4*/ 	.word	0x00000000
        /*11f8*/ 	.word	0x000002f0
        /*11fc*/ 	.short	0x010a
        /*11fe*/ 	.byte	0xff
	.zero		1


	//   ....[16]....
        /*1200*/ 	.word	0x0000a610
        /*1204*/ 	.word	0x00000000
        /*1208*/ 	.word	0x00000330
        /*120c*/ 	.short	0x010a
        /*120e*/ 	.byte	0xff
	.zero		1


	//----- nvinfo : EIATTR_NUM_MBARRIERS
	.align		4
.L_44:
        /*1210*/ 	.byte	0x03, 0x38
        /*1212*/ 	.short	0x0072


	//----- nvinfo : EIATTR_EXIT_INSTR_OFFSETS
	.align		4
        /*1214*/ 	.byte	0x04, 0x1c
        /*1216*/ 	.short	(.L_46 - .L_45)


	//   ....[0]....
.L_45:
        /*1218*/ 	.word	0x00004650


	//   ....[1]....
        /*121c*/ 	.word	0x00004b40


	//   ....[2]....
        /*1220*/ 	.word	0x00004ba0


	//   ....[3]....
        /*1224*/ 	.word	0x000059b0


	//   ....[4]....
        /*1228*/ 	.word	0x00006810


	//   ....[5]....
        /*122c*/ 	.word	0x00006850


	//   ....[6]....
        /*1230*/ 	.word	0x00008da0


	//----- nvinfo : EIATTR_MAX_THREADS
	.align		4
.L_46:
        /*1234*/ 	.byte	0x04, 0x05
        /*1236*/ 	.short	(.L_48 - .L_47)
.L_47:
        /*1238*/ 	.word	0x00000100
        /*123c*/ 	.word	0x00000001
        /*1240*/ 	.word	0x00000001


	//----- nvinfo : EIATTR_CRS_STACK_SIZE
	.align		4
.L_48:
        /*1244*/ 	.byte	0x04, 0x1e
        /*1246*/ 	.short	(.L_50 - .L_49)
.L_49:
        /*1248*/ 	.word	0x00000000


	//----- nvinfo : EIATTR_CBANK_PARAM_SIZE
	.align		4
.L_50:
        /*124c*/ 	.byte	0x03, 0x19
        /*124e*/ 	.short	0x0800


	//----- nvinfo : EIATTR_PARAM_CBANK
	.align		4
        /*1250*/ 	.byte	0x04, 0x0a
        /*1252*/ 	.short	(.L_52 - .L_51)
	.align		4
.L_51:
        /*1254*/ 	.word	index@(.nv.constant0._ZN7cutlass13device_kernelINS_4gemm6kernel13GemmUniversalIN4cute5tupleIJiiiiEEENS1_10collective13CollectiveMmaINS1_35MainloopSm100TmaUmmaWarpSpecializedILi47ELi2ELi4ENS5_IJNS4_1CILi2EEENSA_ILi1EEESC_EEEEENS5_IJNSA_ILi64EEENSA_ILi80EEENSA_ILi32EEEEEEaNS5_IJlSC_lEEEaSJ_NS4_8TiledMMAINS4_8MMA_AtomIJNS4_15SM100_MMA_S8_SSIaaiLi64ELi80ELNS4_4UMMA5MajorE0ELSO_0ELNSN_8SaturateE0EEEEEENS4_6LayoutINS5_IJSC_SC_SC_EEENS5_IJNSA_ILi0EEESU_SU_EEEEENS5_IJNS4_10UnderscoreESX_SX_EEEEENS4_13SM90_TMA_LOADENS4_14ComposedLayoutINS4_7SwizzleILi1ELi4ELi3EEENS4_18smem_ptr_flag_bitsILi8EEENSS_INS5_IJNSA_ILi8EEESH_EEENS5_IJSH_SC_EEEEEEEvNS4_8identityENS4_23SM90_TMA_LOAD_MULTICASTES1A_vS1B_EENS_8epilogue10collective18CollectiveEpilogueINS1E_23Sm100TmaWarpSpecializedILi1ELi1ELi40ELb0ELb0EEEJSI_NS5_IJNSS_ISF_SC_EENSS_ISG_SC_EEEEEaSJ_aSJ_NS1E_6fusion15FusionCallbacksIS1I_NS1M_17LinearCombinationIaiaiLNS_15FloatRoundStyleE2EEESI_S1L_JEEENS4_5SM1004TMEM4LOAD25SM100_TMEM_LOAD_16dp32b8xES10_NS11_INS12_ILi0ELi4ELi3EEES15_NSS_INS5_IJS16_NSA_ILi16EEEEEENS5_IJS1X_SC_EEEEEEENS4_39AutoVectorizingCopyWithAssumedAlignmentILi128EEENS4_14SM90_TMA_STOREES21_S23_S23_EEEvvEEEEvNT_6ParamsE)
        /*1258*/ 	.short	0x0380
        /*125a*/ 	.short	0x0800


	//----- nvinfo : EIATTR_SW_WAR
	.align		4
.L_52:
        /*125c*/ 	.byte	0x04, 0x36
        /*125e*/ 	.short	(.L_54 - .L_53)
.L_53:
        /*1260*/ 	.word	0x00000008
.L_54:


//--------------------- .nv.callgraph             --------------------------
	.section	.nv.callgraph,"",@"SHT_CUDA_CALLGRAPH"
	.align	4
	.sectionentsize	8
	.align		4
        /*0000*/ 	.word	0x00000000
	.align		4
        /*0004*/ 	.word	0xffffffff
	.align		4
        /*0008*/ 	.word	index@(_ZN7cutlass13device_kernelINS_4gemm6kernel13GemmUniversalIN4cute5tupleIJiiiiEEENS1_10collective13CollectiveMmaINS1_35MainloopSm100TmaUmmaWarpSpecializedILi47ELi2ELi4ENS5_IJNS4_1CILi2EEENSA_ILi1EEESC_EEEEENS5_IJNSA_ILi64EEENSA_ILi80EEENSA_ILi32EEEEEEaNS5_IJlSC_lEEEaSJ_NS4_8TiledMMAINS4_8MMA_AtomIJNS4_15SM100_MMA_S8_SSIaaiLi64ELi80ELNS4_4UMMA5MajorE0ELSO_0ELNSN_8SaturateE0EEEEEENS4_6LayoutINS5_IJSC_SC_SC_EEENS5_IJNSA_ILi0EEESU_SU_EEEEENS5_IJNS4_10UnderscoreESX_SX_EEEEENS4_13SM90_TMA_LOADENS4_14ComposedLayoutINS4_7SwizzleILi1ELi4ELi3EEENS4_18smem_ptr_flag_bitsILi8EEENSS_INS5_IJNSA_ILi8EEESH_EEENS5_IJSH_SC_EEEEEEEvNS4_8identityENS4_23SM90_TMA_LOAD_MULTICASTES1A_vS1B_EENS_8epilogue10collective18CollectiveEpilogueINS1E_23Sm100TmaWarpSpecializedILi1ELi1ELi40ELb0ELb0EEEJSI_NS5_IJNSS_ISF_SC_EENSS_ISG_SC_EEEEEaSJ_aSJ_NS1E_6fusion15FusionCallbacksIS1I_NS1M_17LinearCombinationIaiaiLNS_15FloatRoundStyleE2EEESI_S1L_JEEENS4_5SM1004TMEM4LOAD25SM100_TMEM_LOAD_16dp32b8xES10_NS11_INS12_ILi0ELi4ELi3EEES15_NSS_INS5_IJS16_NSA_ILi16EEEEEENS5_IJS1X_SC_EEEEEEENS4_39AutoVectorizingCopyWithAssumedAlignmentILi128EEENS4_14SM90_TMA_STOREES21_S23_S23_EEEvvEEEEvNT_6ParamsE)
	.align		4
        /*000c*/ 	.word	index@(__assertfail)
	.align		4
        /*0010*/ 	.word	0x00000000
	.align		4
        /*0014*/ 	.word	0xfffffffe
	.align		4
        /*0018*/ 	.word	0x00000000
	.align		4
        /*001c*/ 	.word	0xfffffffd
	.align		4
        /*0020*/ 	.word	0x00000000
	.align		4
        /*0024*/ 	.word	0xfffffffc


//--------------------- .nv.constant4             --------------------------
	.section	.nv.constant4,"a",@progbits
	.align	8
	.align		8
.nv.constant4:
        /*0000*/ 	.dword	__assertfail
	.align		8
        /*0008*/ 	.dword	__unnamed_1
	.align		8
        /*0010*/ 	.dword	_ZN40_INTERNAL_e93d71f7_4_k_cu_5fd439d5_367614cuda3std3__45__cpo5beginE
	.align		8
        /*0018*/ 	.dword	_ZN40_INTERNAL_e93d71f7_4_k_cu_5fd439d5_367614cuda3std3__45__cpo3endE
	.align		8
        /*0020*/ 	.dword	_ZN40_INTERNAL_e93d71f7_4_k_cu_5fd439d5_367614cuda3std3__45__cpo6cbeginE
	.align		8
        /*0028*/ 	.dword	_ZN40_INTERNAL_e93d71f7_4_k_cu_5fd439d5_367614cuda3std3__45__cpo4cendE
	.align		8
        /*0030*/ 	.dword	_ZN40_INTERNAL_e93d71f7_4_k_cu_5fd439d5_367614cuda3std3__442_GLOBAL__N__e93d71f7_4_k_cu_5fd439d5_367616ignoreE
	.align		8
        /*0038*/ 	.dword	_ZN40_INTERNAL_e93d71f7_4_k_cu_5fd439d5_367614cuda3std3__419piecewise_constructE
	.align		8
        /*0040*/ 	.dword	_ZN40_INTERNAL_e93d71f7_4_k_cu_5fd439d5_367614cuda3std3__48in_placeE
	.align		8
        /*0048*/ 	.dword	_ZN40_INTERNAL_e93d71f7_4_k_cu_5fd439d5_367614cuda3std6ranges3__45__cpo4swapE
	.align		8
        /*0050*/ 	.dword	_ZN40_INTERNAL_e93d71f7_4_k_cu_5fd439d5_367614cuda3std6ranges3__45__cpo9iter_moveE
	.align		8
        /*0058*/ 	.dword	_ZN40_INTERNAL_e93d71f7_4_k_cu_5fd439d5_367614cute7productE
	.align		8
        /*0060*/ 	.dword	_ZN40_INTERNAL_e93d71f7_4_k_cu_5fd439d5_367614cute1_E
	.align		8
        /*0068*/ 	.dword	$str$25
	.align		8
        /*0070*/ 	.dword	$str$26


//--------------------- .text._ZN7cutlass13device_kernelINS_4gemm6kernel13GemmUniversalIN4cute5tupleIJiiiiEEENS1_10collective13CollectiveMmaINS1_35MainloopSm100TmaUmmaWarpSpecializedILi47ELi2ELi4ENS5_IJNS4_1CILi2EEENSA_ILi1EEESC_EEEEENS5_IJNSA_ILi64EEENSA_ILi80EEENSA_ILi32EEEEEEaNS5_IJlSC_lEEEaSJ_NS4_8TiledMMAINS4_8MMA_AtomIJNS4_15SM100_MMA_S8_SSIaaiLi64ELi80ELNS4_4UMMA5MajorE0ELSO_0ELNSN_8SaturateE0EEEEEENS4_6LayoutINS5_IJSC_SC_SC_EEENS5_IJNSA_ILi0EEESU_SU_EEEEENS5_IJNS4_10UnderscoreESX_SX_EEEEENS4_13SM90_TMA_LOADENS4_14ComposedLayoutINS4_7SwizzleILi1ELi4ELi3EEENS4_18smem_ptr_flag_bitsILi8EEENSS_INS5_IJNSA_ILi8EEESH_EEENS5_IJSH_SC_EEEEEEEvNS4_8identityENS4_23SM90_TMA_LOAD_MULTICASTES1A_vS1B_EENS_8epilogue10collective18CollectiveEpilogueINS1E_23Sm100TmaWarpSpecializedILi1ELi1ELi40ELb0ELb0EEEJSI_NS5_IJNSS_ISF_SC_EENSS_ISG_SC_EEEEEaSJ_aSJ_NS1E_6fusion15FusionCallbacksIS1I_NS1M_17LinearCombinationIaiaiLNS_15FloatRoundStyleE2EEESI_S1L_JEEENS4_5SM1004TMEM4LOAD25SM100_TMEM_LOAD_16dp32b8xES10_NS11_INS12_ILi0ELi4ELi3EEES15_NSS_INS5_IJS16_NSA_ILi16EEEEEENS5_IJS1X_SC_EEEEEEENS4_39AutoVectorizingCopyWithAssumedAlignmentILi128EEENS4_14SM90_TMA_STOREES21_S23_S23_EEEvvEEEEvNT_6ParamsE --------------------------
	.section	.text._ZN7cutlass13device_kernelINS_4gemm6kernel13GemmUniversalIN4cute5tupleIJiiiiEEENS1_10collective13CollectiveMmaINS1_35MainloopSm100TmaUmmaWarpSpecializedILi47ELi2ELi4ENS5_IJNS4_1CILi2EEENSA_ILi1EEESC_EEEEENS5_IJNSA_ILi64EEENSA_ILi80EEENSA_ILi32EEEEEEaNS5_IJlSC_lEEEaSJ_NS4_8TiledMMAINS4_8MMA_AtomIJNS4_15SM100_MMA_S8_SSIaaiLi64ELi80ELNS4_4UMMA5MajorE0ELSO_0ELNSN_8SaturateE0EEEEEENS4_6LayoutINS5_IJSC_SC_SC_EEENS5_IJNSA_ILi0EEESU_SU_EEEEENS5_IJNS4_10UnderscoreESX_SX_EEEEENS4_13SM90_TMA_LOADENS4_14ComposedLayoutINS4_7SwizzleILi1ELi4ELi3EEENS4_18smem_ptr_flag_bitsILi8EEENSS_INS5_IJNSA_ILi8EEESH_EEENS5_IJSH_SC_EEEEEEEvNS4_8identityENS4_23SM90_TMA_LOAD_MULTICASTES1A_vS1B_EENS_8epilogue10collective18CollectiveEpilogueINS1E_23Sm100TmaWarpSpecializedILi1ELi1ELi40ELb0ELb0EEEJSI_NS5_IJNSS_ISF_SC_EENSS_ISG_SC_EEEEEaSJ_aSJ_NS1E_6fusion15FusionCallbacksIS1I_NS1M_17LinearCombinationIaiaiLNS_15FloatRoundStyleE2EEESI_S1L_JEEENS4_5SM1004TMEM4LOAD25SM100_TMEM_LOAD_16dp32b8xES10_NS11_INS12_ILi0ELi4ELi3EEES15_NSS_INS5_IJS16_NSA_ILi16EEEEEENS5_IJS1X_SC_EEEEEEENS4_39AutoVectorizingCopyWithAssumedAlignmentILi128EEENS4_14SM90_TMA_STOREES21_S23_S23_EEEvvEEEEvNT_6ParamsE,"ax",@progbits
	.align	128
.text._ZN7cutlass13device_kernelINS_4gemm6kernel13GemmUniversalIN4cute5tupleIJiiiiEEENS1_10collective13CollectiveMmaINS1_35MainloopSm100TmaUmmaWarpSpecializedILi47ELi2ELi4ENS5_IJNS4_1CILi2EEENSA_ILi1EEESC_EEEEENS5_IJNSA_ILi64EEENSA_ILi80EEENSA_ILi32EEEEEEaNS5_IJlSC_lEEEaSJ_NS4_8TiledMMAINS4_8MMA_AtomIJNS4_15SM100_MMA_S8_SSIaaiLi64ELi80ELNS4_4UMMA5MajorE0ELSO_0ELNSN_8SaturateE0EEEEEENS4_6LayoutINS5_IJSC_SC_SC_EEENS5_IJNSA_ILi0EEESU_SU_EEEEENS5_IJNS4_10UnderscoreESX_SX_EEEEENS4_13SM90_TMA_LOADENS4_14ComposedLayoutINS4_7SwizzleILi1ELi4ELi3EEENS4_18smem_ptr_flag_bitsILi8EEENSS_INS5_IJNSA_ILi8EEESH_EEENS5_IJSH_SC_EEEEEEEvNS4_8identityENS4_23SM90_TMA_LOAD_MULTICASTES1A_vS1B_EENS_8epilogue10collective18CollectiveEpilogueINS1E_23Sm100TmaWarpSpecializedILi1ELi1ELi40ELb0ELb0EEEJSI_NS5_IJNSS_ISF_SC_EENSS_ISG_SC_EEEEEaSJ_aSJ_NS1E_6fusion15FusionCallbacksIS1I_NS1M_17LinearCombinationIaiaiLNS_15FloatRoundStyleE2EEESI_S1L_JEEENS4_5SM1004TMEM4LOAD25SM100_TMEM_LOAD_16dp32b8xES10_NS11_INS12_ILi0ELi4ELi3EEES15_NSS_INS5_IJS16_NSA_ILi16EEEEEENS5_IJS1X_SC_EEEEEEENS4_39AutoVectorizingCopyWithAssumedAlignmentILi128EEENS4_14SM90_TMA_STOREES21_S23_S23_EEEvvEEEEvNT_6ParamsE:
        .type           _ZN7cutlass13device_kernelINS_4gemm6kernel13GemmUniversalIN4cute5tupleIJiiiiEEENS1_10collective13CollectiveMmaINS1_35MainloopSm100TmaUmmaWarpSpecializedILi47ELi2ELi4ENS5_IJNS4_1CILi2EEENSA_ILi1EEESC_EEEEENS5_IJNSA_ILi64EEENSA_ILi80EEENSA_ILi32EEEEEEaNS5_IJlSC_lEEEaSJ_NS4_8TiledMMAINS4_8MMA_AtomIJNS4_15SM100_MMA_S8_SSIaaiLi64ELi80ELNS4_4UMMA5MajorE0ELSO_0ELNSN_8SaturateE0EEEEEENS4_6LayoutINS5_IJSC_SC_SC_EEENS5_IJNSA_ILi0EEESU_SU_EEEEENS5_IJNS4_10UnderscoreESX_SX_EEEEENS4_13SM90_TMA_LOADENS4_14ComposedLayoutINS4_7SwizzleILi1ELi4ELi3EEENS4_18smem_ptr_flag_bitsILi8EEENSS_INS5_IJNSA_ILi8EEESH_EEENS5_IJSH_SC_EEEEEEEvNS4_8identityENS4_23SM90_TMA_LOAD_MULTICASTES1A_vS1B_EENS_8epilogue10collective18CollectiveEpilogueINS1E_23Sm100TmaWarpSpecializedILi1ELi1ELi40ELb0ELb0EEEJSI_NS5_IJNSS_ISF_SC_EENSS_ISG_SC_EEEEEaSJ_aSJ_NS1E_6fusion15FusionCallbacksIS1I_NS1M_17LinearCombinationIaiaiLNS_15FloatRoundStyleE2EEESI_S1L_JEEENS4_5SM1004TMEM4LOAD25SM100_TMEM_LOAD_16dp32b8xES10_NS11_INS12_ILi0ELi4ELi3EEES15_NSS_INS5_IJS16_NSA_ILi16EEEEEENS5_IJS1X_SC_EEEEEEENS4_39AutoVectorizingCopyWithAssumedAlignmentILi128EEENS4_14SM90_TMA_STOREES21_S23_S23_EEEvvEEEEvNT_6ParamsE,@function
        .size           _ZN7cutlass13device_kernelINS_4gemm6kernel13GemmUniversalIN4cute5tupleIJiiiiEEENS1_10collective13CollectiveMmaINS1_35MainloopSm100TmaUmmaWarpSpecializedILi47ELi2ELi4ENS5_IJNS4_1CILi2EEENSA_ILi1EEESC_EEEEENS5_IJNSA_ILi64EEENSA_ILi80EEENSA_ILi32EEEEEEaNS5_IJlSC_lEEEaSJ_NS4_8TiledMMAINS4_8MMA_AtomIJNS4_15SM100_MMA_S8_SSIaaiLi64ELi80ELNS4_4UMMA5MajorE0ELSO_0ELNSN_8SaturateE0EEEEEENS4_6LayoutINS5_IJSC_SC_SC_EEENS5_IJNSA_ILi0EEESU_SU_EEEEENS5_IJNS4_10UnderscoreESX_SX_EEEEENS4_13SM90_TMA_LOADENS4_14ComposedLayoutINS4_7SwizzleILi1ELi4ELi3EEENS4_18smem_ptr_flag_bitsILi8EEENSS_INS5_IJNSA_ILi8EEESH_EEENS5_IJSH_SC_EEEEEEEvNS4_8identityENS4_23SM90_TMA_LOAD_MULTICASTES1A_vS1B_EENS_8epilogue10collective18CollectiveEpilogueINS1E_23Sm100TmaWarpSpecializedILi1ELi1ELi40ELb0ELb0EEEJSI_NS5_IJNSS_ISF_SC_EENSS_ISG_SC_EEEEEaSJ_aSJ_NS1E_6fusion15FusionCallbacksIS1I_NS1M_17LinearCombinationIaiaiLNS_15FloatRoundStyleE2EEESI_S1L_JEEENS4_5SM1004TMEM4LOAD25SM100_TMEM_LOAD_16dp32b8xES10_NS11_INS12_ILi0ELi4ELi3EEES15_NSS_INS5_IJS16_NSA_ILi16EEEEEENS5_IJS1X_SC_EEEEEEENS4_39AutoVectorizingCopyWithAssumedAlignmentILi128EEENS4_14SM90_TMA_STOREES21_S23_S23_EEEvvEEEEvNT_6ParamsE,(.L_x_266 - _ZN7cutlass13device_kernelINS_4gemm6kernel13GemmUniversalIN4cute5tupleIJiiiiEEENS1_10collective13CollectiveMmaINS1_35MainloopSm100TmaUmmaWarpSpecializedILi47ELi2ELi4ENS5_IJNS4_1CILi2EEENSA_ILi1EEESC_EEEEENS5_IJNSA_ILi64EEENSA_ILi80EEENSA_ILi32EEEEEEaNS5_IJlSC_lEEEaSJ_NS4_8TiledMMAINS4_8MMA_AtomIJNS4_15SM100_MMA_S8_SSIaaiLi64ELi80ELNS4_4UMMA5MajorE0ELSO_0ELNSN_8SaturateE0EEEEEENS4_6LayoutINS5_IJSC_SC_SC_EEENS5_IJNSA_ILi0EEESU_SU_EEEEENS5_IJNS4_10UnderscoreESX_SX_EEEEENS4_13SM90_TMA_LOADENS4_14ComposedLayoutINS4_7SwizzleILi1ELi4ELi3EEENS4_18smem_ptr_flag_bitsILi8EEENSS_INS5_IJNSA_ILi8EEESH_EEENS5_IJSH_SC_EEEEEEEvNS4_8identityENS4_23SM90_TMA_LOAD_MULTICASTES1A_vS1B_EENS_8epilogue10collective18CollectiveEpilogueINS1E_23Sm100TmaWarpSpecializedILi1ELi1ELi40ELb0ELb0EEEJSI_NS5_IJNSS_ISF_SC_EENSS_ISG_SC_EEEEEaSJ_aSJ_NS1E_6fusion15FusionCallbacksIS1I_NS1M_17LinearCombinationIaiaiLNS_15FloatRoundStyleE2EEESI_S1L_JEEENS4_5SM1004TMEM4LOAD25SM100_TMEM_LOAD_16dp32b8xES10_NS11_INS12_ILi0ELi4ELi3EEES15_NSS_INS5_IJS16_NSA_ILi16EEEEEENS5_IJS1X_SC_EEEEEEENS4_39AutoVectorizingCopyWithAssumedAlignmentILi128EEENS4_14SM90_TMA_STOREES21_S23_S23_EEEvvEEEEvNT_6ParamsE)
        .other          _ZN7cutlass13device_kernelINS_4gemm6kernel13GemmUniversalIN4cute5tupleIJiiiiEEENS1_10collective13CollectiveMmaINS1_35MainloopSm100TmaUmmaWarpSpecializedILi47ELi2ELi4ENS5_IJNS4_1CILi2EEENSA_ILi1EEESC_EEEEENS5_IJNSA_ILi64EEENSA_ILi80EEENSA_ILi32EEEEEEaNS5_IJlSC_lEEEaSJ_NS4_8TiledMMAINS4_8MMA_AtomIJNS4_15SM100_MMA_S8_SSIaaiLi64ELi80ELNS4_4UMMA5MajorE0ELSO_0ELNSN_8SaturateE0EEEEEENS4_6LayoutINS5_IJSC_SC_SC_EEENS5_IJNSA_ILi0EEESU_SU_EEEEENS5_IJNS4_10UnderscoreESX_SX_EEEEENS4_13SM90_TMA_LOADENS4_14ComposedLayoutINS4_7SwizzleILi1ELi4ELi3EEENS4_18smem_ptr_flag_bitsILi8EEENSS_INS5_IJNSA_ILi8EEESH_EEENS5_IJSH_SC_EEEEEEEvNS4_8identityENS4_23SM90_TMA_LOAD_MULTICASTES1A_vS1B_EENS_8epilogue10collective18CollectiveEpilogueINS1E_23Sm100TmaWarpSpecializedILi1ELi1ELi40ELb0ELb0EEEJSI_NS5_IJNSS_ISF_SC_EENSS_ISG_SC_EEEEEaSJ_aSJ_NS1E_6fusion15FusionCallbacksIS1I_NS1M_17LinearCombinationIaiaiLNS_15FloatRoundStyleE2EEESI_S1L_JEEENS4_5SM1004TMEM4LOAD25SM100_TMEM_LOAD_16dp32b8xES10_NS11_INS12_ILi0ELi4ELi3EEES15_NSS_INS5_IJS16_NSA_ILi16EEEEEENS5_IJS1X_SC_EEEEEEENS4_39AutoVectorizingCopyWithAssumedAlignmentILi128EEENS4_14SM90_TMA_STOREES21_S23_S23_EEEvvEEEEvNT_6ParamsE,@"STO_CUDA_ENTRY STV_DEFAULT"
_ZN7cutlass13device_kernelINS_4gemm6kernel13GemmUniversalIN4cute5tupleIJiiiiEEENS1_10collective13CollectiveMmaINS1_35MainloopSm100TmaUmmaWarpSpecializedILi47ELi2ELi4ENS5_IJNS4_1CILi2EEENSA_ILi1EEESC_EEEEENS5_IJNSA_ILi64EEENSA_ILi80EEENSA_ILi32EEEEEEaNS5_IJlSC_lEEEaSJ_NS4_8TiledMMAINS4_8MMA_AtomIJNS4_15SM100_MMA_S8_SSIaaiLi64ELi80ELNS4_4UMMA5MajorE0ELSO_0ELNSN_8SaturateE0EEEEEENS4_6LayoutINS5_IJSC_SC_SC_EEENS5_IJNSA_ILi0EEESU_SU_EEEEENS5_IJNS4_10UnderscoreESX_SX_EEEEENS4_13SM90_TMA_LOADENS4_14ComposedLayoutINS4_7SwizzleILi1ELi4ELi3EEENS4_18smem_ptr_flag_bitsILi8EEENSS_INS5_IJNSA_ILi8EEESH_EEENS5_IJSH_SC_EEEEEEEvNS4_8identityENS4_23SM90_TMA_LOAD_MULTICASTES1A_vS1B_EENS_8epilogue10collective18CollectiveEpilogueINS1E_23Sm100TmaWarpSpecializedILi1ELi1ELi40ELb0ELb0EEEJSI_NS5_IJNSS_ISF_SC_EENSS_ISG_SC_EEEEEaSJ_aSJ_NS1E_6fusion15FusionCallbacksIS1I_NS1M_17LinearCombinationIaiaiLNS_15FloatRoundStyleE2EEESI_S1L_JEEENS4_5SM1004TMEM4LOAD25SM100_TMEM_LOAD_16dp32b8xES10_NS11_INS12_ILi0ELi4ELi3EEES15_NSS_INS5_IJS16_NSA_ILi16EEEEEENS5_IJS1X_SC_EEEEEEENS4_39AutoVectorizingCopyWithAssumedAlignmentILi128EEENS4_14SM90_TMA_STOREES21_S23_S23_EEEvvEEEEvNT_6ParamsE:
[----:B------:R-:W1:Y:S01]  /*0000*/  LDC R1, c[0x0][0x37c] ;  /* 0x0000df00ff017b82 */ /* 0x000e620000000800 */
[----:B------:R-:W2:Y:S01]  /*0010*/  S2R R99, SR_TID.X ;  /* 0x0000000000637919 */ /* 0x000ea20000002100 */
[----:B------:R-:W3:Y:S01]  /*0020*/  LDCU.64 UR8, c[0x0][0x890] ;  /* 0x00011200ff0877ac */ /* 0x000ee20008000a00 */
[----:B------:R-:W-:Y:S02]  /*0030*/  PRMT R91, RZ, 0x7610, R91 ;  /* 0x00007610ff5b7816 */ /* 0x000fe4000000005b */
[----:B------:R-:W-:Y:S01]  /*0040*/  ELECT P3, URZ, PT ;  /* 0x0000000000ff782f */ /* 0x000fe20003860000 */
[----:B---3--:R-:W-:-:S04]  /*0050*/  UISETP.NE.U32.AND UP0, UPT, UR8, URZ, UPT ;  /* 0x000000ff0800728c */ /* 0x008fc8000bf05070 */
[----:B------:R-:W-:Y:S01]  /*0060*/  UISETP.NE.AND.EX UP0, UPT, UR9, URZ, UPT, UP0 ;  /* 0x000000ff0900728c */ /* 0x000fe2000bf05300 */
[----:B--2---:R-:W-:-:S05]  /*0070*/  SHF.R.U32.HI R92, RZ, 0x5, R99 ;  /* 0x00000005ff5c7819 */ /* 0x004fca0000011663 */
[----:B------:R-:W2:Y:S02]  /*0080*/  SHFL.IDX PT, R0, R92, RZ, 0x1f ;  /* 0x00001fff5c007589 */ /* 0x000ea400000e0000 */
[----:B--2---:R-:W-:Y:S01]  /*0090*/  R2UR UR20, R0 ;  /* 0x00000000001472ca */ /* 0x004fe200000e0000 */
[----:B-1----:R-:W-:-:S14]  /*00a0*/  BRA.U UP0, `(.L_x_0) ;  /* 0x0000000100307547 */ /* 0x002fdc000b800000 */
[----:B------:R-:W1:Y:S02]  /*00b0*/  LDCU.64 UR4, c[0x0][0x888] ;  /* 0x00011100ff0477ac */ /* 0x000e640008000a00 */
[----:B-1----:R-:W-:-:S04]  /*00c0*/  UISETP.NE.U32.AND UP0, UPT, UR4, URZ, UPT ;  /* 0x000000ff0400728c */ /* 0x002fc8000bf05070 */
[----:B------:R-:W-:-:S09]  /*00d0*/  UISETP.NE.AND.EX UP0, UPT, UR5, URZ, UPT, UP0 ;  /* 0x000000ff0500728c */ /* 0x000fd2000bf05300 */
[----:B------:R-:W-:Y:S05]  /*00e0*/  BRA.U !UP0, `(.L_x_1) ;  /* 0x0000000108187547 */ /* 0x000fea000b800000 */
[----:B------:R-:W1:Y:S01]  /*00f0*/  LDC.64 R2, c[0x0][0x888] ;  /* 0x00022200ff027b82 */ /* 0x000e620000000a00 */
[----:B------:R-:W1:Y:S02]  /*0100*/  LDCU.64 UR4, c[0x0][0x358] ;  /* 0x00006b00ff0477ac */ /* 0x000e640008000a00 */
[----:B-1----:R-:W2:Y:S01]  /*0110*/  LDG.E R0, desc[UR4][R2.64] ;  /* 0x0000000402007981 */ /* 0x002ea2000c1e1900 */
[----:B------:R-:W-:Y:S01]  /*0120*/  HFMA2 R91, -RZ, RZ, 0, 5.9604644775390625e-08 ;  /* 0x00000001ff5b7431 */ /* 0x000fe200000001ff */
[----:B--2---:R-:W-:Y:S01]  /*0130*/  R2UR UR45, R0 ;  /* 0x00000000002d72ca */ /* 0x004fe200000e0000 */
[----:B------:R-:W-:Y:S05]  /*0140*/  BRA `(.L_x_0) ;  /* 0x0000000000087947 */ /* 0x000fea0003800000 */
.L_x_1:
[----:B------:R-:W-:Y:S01]  /*0150*/  HFMA2 R91, -RZ, RZ, 0, 5.9604644775390625e-08 ;  /* 0x00000001ff5b7431 */ /* 0x000fe200000001ff */
[----:B------:R-:W1:Y:S02]  /*0160*/  LDCU UR45, c[0x0][0x880] ;  /* 0x00011000ff2d77ac */ /* 0x000e640008000800 */
.L_x_0:
[----:B------:R-:W2:Y:S02]  /*0170*/  LDCU.64 UR4, c[0x0][0x8b0] ;  /* 0x00011600ff0477ac */ /* 0x000ea40008000a00 */
[----:B--2---:R-:W-:-:S04]  /*0180*/  UISETP.NE.U32.AND UP0, UPT, UR4, URZ, UPT ;  /* 0x000000ff0400728c */ /* 0x004fc8000bf05070 */
[----:B------:R-:W-:-:S09]  /*0190*/  UISETP.NE.AND.EX UP0, UPT, UR5, URZ, UPT, UP0 ;  /* 0x000000ff0500728c */ /* 0x000fd2000bf05300 */
[----:B------:R-:W-:Y:S05]  /*01a0*/  BRA.U UP0, `(.L_x_2) ;  /* 0x0000000100247547 */ /* 0x000fea000b800000 */
[----:B------:R-:W2:Y:S02]  /*01b0*/  LDCU.64 UR4, c[0x0][0x8a8] ;  /* 0x00011500ff0477ac */ /* 0x000ea40008000a00 */
[----:B--2---:R-:W-:-:S04]  /*01c0*/  UISETP.NE.U32.AND UP0, UPT, UR4, URZ, UPT ;  /* 0x000000ff0400728c */ /* 0x004fc8000bf05070 */
[----:B------:R-:W-:-:S09]  /*01d0*/  UISETP.NE.AND.EX UP0, UPT, UR5, URZ, UPT, UP0 ;  /* 0x000000ff0500728c */ /* 0x000fd2000bf05300 */
[----:B------:R-:W-:Y:S05]  /*01e0*/  BRA.U !UP0, `(.L_x_3) ;  /* 0x0000000108107547 */ /* 0x000fea000b800000 */
[----:B------:R-:W2:Y:S01]  /*01f0*/  LDC.64 R16, c[0x0][0x8a8] ;  /* 0x00022a00ff107b82 */ /* 0x000ea20000000a00 */
[----:B------:R-:W2:Y:S02]  /*0200*/  LDCU.64 UR4, c[0x0][0x358] ;  /* 0x00006b00ff0477ac */ /* 0x000ea40008000a00 */
[----:B--2---:R2:W5:Y:S01]  /*0210*/  LDG.E R16, desc[UR4][R16.64] ;  /* 0x0000000410107981 */ /* 0x004562000c1e1900 */
[----:B------:R-:W-:Y:S05]  /*0220*/  BRA `(.L_x_2) ;  /* 0x0000000000047947 */ /* 0x000fea0003800000 */
.L_x_3:
[----:B------:R-:W3:Y:S02]  /*0230*/  LDC R16, c[0x0][0x8a0] ;  /* 0x00022800ff107b82 */ /* 0x000ee40000000800 */
.L_x_2:
[----:B------:R-:W-:Y:S01]  /*0240*/  IMAD.U32 R0, RZ, RZ, UR20 ;  /* 0x00000014ff007e24 */ /* 0x000fe2000f8e00ff */
[----:B------:R-:W-:Y:S04]  /*0250*/  BSSY.RECONVERGENT B0, `(.L_x_4) ;  /* 0x000000c000007945 */ /* 0x000fe80003800200 */
[C---:B------:R-:W-:Y:S02]  /*0260*/  ISETP.NE.OR P1, PT, R0.reuse, 0x1, !P3 ;  /* 0x000000010000780c */ /* 0x040fe40005f25670 */
[----:B------:R-:W-:-:S11]  /*0270*/  ISETP.NE.OR P0, PT, R0, 0x3, !P3 ;  /* 0x000000030000780c */ /* 0x000fd60005f05670 */
[----:B------:R-:W-:Y:S05]  /*0280*/  @P1 BRA `(.L_x_5) ;  /* 0x0000000000201947 */ /* 0x000fea0003800000 */
[----:B------:R-:W4:Y:S02]  /*0290*/  LDCU.64 UR4, c[0x0][0x348] ;  /* 0x00006900ff0477ac */ /* 0x000f240008000a00 */
[----:B----4-:R-:W-:Y:S02]  /*02a0*/  UIADD3 UR6, UP1, UPT, UR4, 0x80, URZ ;  /* 0x0000008004067890 */ /* 0x010fe4000ff3e0ff */
[----:B------:R-:W-:Y:S02]  /*02b0*/  UIADD3 UR4, UP0, UPT, UR4, 0x180, URZ ;  /* 0x0000018004047890 */ /* 0x000fe4000ff1e0ff */
[----:B------:R-:W-:Y:S02]  /*02c0*/  UIADD3.X UR7, UPT, UPT, URZ, UR5, URZ, UP1, !UPT ;  /* 0x00000005ff077290 */ /* 0x000fe40008ffe4ff */
[----:B------:R-:W-:-:S07]  /*02d0*/  UIADD3.X UR5, UPT, UPT, URZ, UR5, URZ, UP0, !UPT ;  /* 0x00000005ff057290 */ /* 0x000fce00087fe4ff */
[----:B------:R4:W-:Y:S02]  /*02e0*/  UTMACCTL.PF [UR6] ;  /* 0x00000000060079b9 */ /* 0x0009e40008040000 */
[----:B------:R4:W-:Y:S02]  /*02f0*/  UTMACCTL.PF [UR4] ;  /* 0x00000000040079b9 */ /* 0x0009e40008040000 */
[----:B----4-:R-:W-:Y:S01]  /*0300*/  NOP ;  /* 0x0000000000007918 */ /* 0x010fe20000000000 */
.L_x_5:
[----:B-1----:R-:W-:Y:S05]  /*0310*/  BSYNC.RECONVERGENT B0 ;  /* 0x0000000000007941 */ /* 0x002fea0003800200 */
.L_x_4:
[----:B------:R-:W-:Y:S04]  /*0320*/  BSSY.RECONVERGENT B0, `(.L_x_6) ;  /* 0x000000a000007945 */ /* 0x000fe80003800200 */
[----:B------:R-:W-:Y:S05]  /*0330*/  @P0 BRA `(.L_x_7) ;  /* 0x0000000000200947 */ /* 0x000fea0003800000 */
[----:B------:R-:W1:Y:S02]  /*0340*/  LDCU.64 UR4, c[0x0][0x348] ;  /* 0x00006900ff0477ac */ /* 0x000e640008000a00 */
[----:B-1----:R-:W-:Y:S02]  /*0350*/  UIADD3 UR6, UP1, UPT, UR4, 0x580, URZ ;  /* 0x0000058004067890 */ /* 0x002fe4000ff3e0ff */
[----:B------:R-:W-:Y:S02]  /*0360*/  UIADD3 UR4, UP0, UPT, UR4, 0x680, URZ ;  /* 0x0000068004047890 */ /* 0x000fe4000ff1e0ff */
[----:B------:R-:W-:Y:S02]  /*0370*/  UIADD3.X UR7, UPT, UPT, URZ, UR5, URZ, UP1, !UPT ;  /* 0x00000005ff077290 */ /* 0x000fe40008ffe4ff */
[----:B------:R-:W-:-:S07]  /*0380*/  UIADD3.X UR5, UPT, UPT, URZ, UR5, URZ, UP0, !UPT ;  /* 0x00000005ff057290 */ /* 0x000fce00087fe4ff */
[----:B------:R1:W-:Y:S02]  /*0390*/  UTMACCTL.PF [UR6] ;  /* 0x00000000060079b9 */ /* 0x0003e40008040000 */
[----:B------:R1:W-:Y:S02]  /*03a0*/  UTMACCTL.PF [UR4] ;  /* 0x00000000040079b9 */ /* 0x0003e40008040000 */
[----:B-1----:R-:W-:Y:S01]  /*03b0*/  NOP ;  /* 0x0000000000007918 */ /* 0x002fe20000000000 */
.L_x_7:
[----:B------:R-:W-:Y:S05]  /*03c0*/  BSYNC.RECONVERGENT B0 ;  /* 0x0000000000007941 */ /* 0x000fea0003800200 */
.L_x_6:
[----:B------:R-:W1:Y:S01]  /*03d0*/  LDCU.64 UR4, c[0x0][0x888] ;  /* 0x00011100ff0477ac */ /* 0x000e620008000a00 */
[----:B------:R-:W-:Y:S02]  /*03e0*/  UISETP.EQ.U32.AND UP1, UPT, UR8, URZ, UPT ;  /* 0x000000ff0800728c */ /* 0x000fe4000bf22070 */
[----:B------:R-:W-:Y:S02]  /*03f0*/  UPLOP3.LUT UP3, UPT, UPT, UPT, UPT, 0x80, 0x8 ;  /* 0x000000000008789c */ /* 0x000fe40003f6f070 */
[----:B-1----:R-:W-:-:S04]  /*0400*/  UISETP.NE.U32.AND UP0, UPT, UR4, URZ, UPT ;  /* 0x000000ff0400728c */ /* 0x002fc8000bf05070 */
[----:B------:R-:W-:-:S04]  /*0410*/  UISETP.NE.AND.EX UP2, UPT, UR5, URZ, UPT, UP0 ;  /* 0x000000ff0500728c */ /* 0x000fc8000bf45300 */
[----:B------:R-:W-:-:S04]  /*0420*/  UISETP.EQ.OR.EX UP4, UPT, UR9, URZ, !UP2, UP1 ;  /* 0x000000ff0900728c */ /* 0x000fc8000d782710 */
[----:B------:R-:W-:-:S06]  /*0430*/  UP2UR UR4, UPR, URZ, 0x10 ;  /* 0x00000010ff047883 */ /* 0x000fcc0008000000 */
[----:B------:R-:W-:Y:S01]  /*0440*/  MOV R94, UR4 ;  /* 0x00000004005e7c02 */ /* 0x000fe20008000f00 */
[----:B------:R-:W-:Y:S06]  /*0450*/  BRA.U !UP4, `(.L_x_8) ;  /* 0x000000010c1c7547 */ /* 0x000fec000b800000 */
[----:B------:R-:W-:Y:S02]  /*0460*/  UISETP.NE.U32.AND UP1, UPT, UR8, URZ, UPT ;  /* 0x000000ff0800728c */ /* 0x000fe4000bf25070 */
[----:B------:R-:W-:Y:S02]  /*0470*/  UISETP.NE.AND UP0, UPT, UR45, URZ, UPT ;  /* 0x000000ff2d00728c */ /* 0x000fe4000bf05270 */
[----:B------:R-:W-:Y:S02]  /*0480*/  UISETP.NE.AND.EX UP1, UPT, UR9, URZ, UPT, UP1 ;  /* 0x000000ff0900728c */ /* 0x000fe4000bf25310 */
[----:B------:R-:W-:-:S09]  /*0490*/  USEL UR4, URZ, 0xffffffff, UP2 ;  /* 0xffffffffff047887 */ /* 0x000fd20009000000 */
[----:B------:R-:W-:-:S04]  /*04a0*/  @!UP1 USEL UR4, URZ, 0xffffffff, UP0 ;  /* 0xffffffffff049887 */ /* 0x000fc80008000000 */
[----:B------:R-:W-:-:S04]  /*04b0*/  ULOP3.LUT UR4, UR4, 0x1, URZ, 0xc0, !UPT ;  /* 0x0000000104047892 */ /* 0x000fc8000f8ec0ff */
[----:B------:R-:W-:Y:S02]  /*04c0*/  UISETP.NE.U32.AND UP3, UPT, UR4, 0x1, UPT ;  /* 0x000000010400788c */ /* 0x000fe4000bf65070 */
.L_x_8:
[----:B------:R-:W1:Y:S02]  /*04d0*/  SHFL.IDX PT, R2, R92, RZ, 0x1f ;  /* 0x00001fff5c027589 */ /* 0x000e6400000e0000 */
[----:B-1----:R-:W-:-:S13]  /*04e0*/  ISETP.NE.AND P0, PT, R2, RZ, PT ;  /* 0x000000ff0200720c */ /* 0x002fda0003f05270 */
[----:B------:R-:W-:Y:S05]  /*04f0*/  @P0 BRA `(.L_x_9) ;  /* 0x0000000400bc0947 */ /* 0x000fea0003800000 */
[----:B------:R-:W-:Y:S01]  /*0500*/  ELECT P0, URZ, PT ;  /* 0x0000000000ff782f */ /* 0x000fe20003800000 */
[----:B------:R-:W-:-:S12]  /*0510*/  BSSY.RECONVERGENT B0, `(.L_x_9) ;  /* 0x000006d000007945 */ /* 0x000fd80003800200 */
[----:B------:R-:W-:Y:S05]  /*0520*/  @!P0 BRA `(.L_x_10) ;  /* 0x0000000400ac8947 */ /* 0x000fea0003800000 */
[----:B------:R-:W1:Y:S01]  /*0530*/  S2UR UR4, SR_CgaCtaId ;  /* 0x00000000000479c3 */ /* 0x000e620000008800 */
[----:B------:R-:W-:Y:S01]  /*0540*/  UMOV UR5, 0x400 ;  /* 0x0000040000057882 */ /* 0x000fe20000000000 */
[----:B------:R-:W-:Y:S01]  /*0550*/  UMOV UR8, 0x1 ;  /* 0x0000000100087882 */ /* 0x000fe20000000000 */
[----:B------:R-:W-:Y:S01]  /*0560*/  UMOV UR6, 0x2 ;  /* 0x0000000200067882 */ /* 0x000fe20000000000 */
[----:B------:R-:W-:-:S04]  /*0570*/  UIADD3 UR8, UPT, UPT, -UR8, 0x100000, URZ ;  /* 0x0010000008087890 */ /* 0x000fc8000fffe1ff */
[----:B------:R-:W-:Y:S02]  /*0580*/  USHF.L.U32 UR9, UR8, 0xb, URZ ;  /* 0x0000000b08097899 */ /* 0x000fe400080006ff */
[----:B------:R-:W-:Y:S02]  /*0590*/  USHF.L.U32 UR8, UR8, 0x1, URZ ;  /* 0x0000000108087899 */ /* 0x000fe400080006ff */
[----:B------:R-:W-:-:S04]  /*05a0*/  UIADD3 UR6, UPT, UPT, -UR6, 0x100000, URZ ;  /* 0x0010000006067890 */ /* 0x000fc8000fffe1ff */
[----:B------:R-:W-:Y:S02]  /*05b0*/  USHF.L.U32 UR7, UR6, 0xb, URZ ;  /* 0x0000000b06077899 */ /* 0x000fe400080006ff */
[----:B------:R-:W-:Y:S02]  /*05c0*/  USHF.L.U32 UR6, UR6, 0x1, URZ ;  /* 0x0000000106067899 */ /* 0x000fe400080006ff */
[----:B-1----:R-:W-:Y:S01]  /*05d0*/  ULEA UR4, UR4, UR5, 0x18 ;  /* 0x0000000504047291 */ /* 0x002fe2000f8ec0ff */
[----:B------:R-:W1:Y:S11]  /*05e0*/  FENCE.VIEW.ASYNC.S ;  /* 0x00000000000073c6 */ /* 0x000e760000000000 */
[----:B-1----:R1:W4:Y:S01]  /*05f0*/  SYNCS.EXCH.64 URZ, [UR4], UR8 ;  /* 0x0000000804ff75b2 */ /* 0x0023220008000100 */
[----:B------:R1:W1:Y:S01]  /*0600*/  SYNCS.EXCH.64 URZ, [UR4+0x178], UR6 ;  /* 0x0001780604ff75b2 */ /* 0x0002620008000100 */
        /* <DEDUP_REMOVED lines=92> */
[----:B----4-:R-:W-:Y:S01]  /*0bd0*/  NOP ;  /* 0x0000000000007918 */ /* 0x010fe20000000000 */
.L_x_10:
[----:B-1----:R-:W-:Y:S05]  /*0be0*/  BSYNC.RECONVERGENT B0 ;  /* 0x0000000000007941 */ /* 0x002fea0003800200 */
.L_x_9:
[----:B------:R-:W1:Y:S01]  /*0bf0*/  SHFL.IDX PT, R2, R92, RZ, 0x1f ;  /* 0x00001fff5c027589 */ /* 0x000e6200000e0000 */
[----:B------:R-:W-:Y:S01]  /*0c00*/  NOP ;  /* 0x0000000000007918 */ /* 0x000fe20000000000 */
[----:B-1----:R-:W-:-:S13]  /*0c10*/  ISETP.NE.AND P0, PT, R2, 0x1, PT ;  /* 0x000000010200780c */ /* 0x002fda0003f05270 */
[----:B------:R-:W-:Y:S05]  /*0c20*/  @P0 BRA `(.L_x_11) ;  /* 0x0000000000400947 */ /* 0x000fea0003800000 */
        /* <DEDUP_REMOVED lines=9> */
[----:B------:R-:W-:Y:S01]  /*0cc0*/  USHF.L.U32 UR6, UR6, 0x1, URZ ;  /* 0x0000000106067899 */ /* 0x000fe200080006ff */
[----:B------:R-:W-:Y:S01]  /*0cd0*/  ELECT P0, URZ, PT ;  /* 0x0000000000ff782f */ /* 0x000fe20003800000 */
[----:B-1----:R-:W-:Y:S01]  /*0ce0*/  ULEA UR4, UR4, UR5, 0x18 ;  /* 0x0000000504047291 */ /* 0x002fe2000f8ec0ff */
[----:B------:R-:W1:Y:S11]  /*0cf0*/  FENCE.VIEW.ASYNC.S ;  /* 0x00000000000073c6 */ /* 0x000e760000000000 */
[----:B-1----:R1:W4:Y:S01]  /*0d00*/  SYNCS.EXCH.64 URZ, [UR4+0x2f0], UR8 ;  /* 0x0002f00804ff75b2 */ /* 0x0023220008000100 */
[----:B------:R1:W1:Y:S01]  /*0d10*/  SYNCS.EXCH.64 URZ, [UR4+0x2f8], UR6 ;  /* 0x0002f80604ff75b2 */ /* 0x0002620008000100 */
[----:B------:R-:W-:Y:S01]  /*0d20*/  NOP ;  /* 0x0000000000007918 */ /* 0x000fe20000000000 */
.L_x_11:
[----:B------:R-:W2:Y:S01]  /*0d30*/  SHFL.IDX PT, R2, R92, RZ, 0x1f ;  /* 0x00001fff5c027589 */ /* 0x000ea200000e0000 */
[----:B------:R-:W-:Y:S01]  /*0d40*/  NOP ;  /* 0x0000000000007918 */ /* 0x000fe20000000000 */
[----:B--2---:R-:W-:-:S13]  /*0d50*/  ISETP.NE.AND P0, PT, R2, 0x3, PT ;  /* 0x000000030200780c */ /* 0x004fda0003f05270 */
[----:B------:R-:W-:Y:S05]  /*0d60*/  @P0 BRA `(.L_x_12) ;  /* 0x0000000000300947 */ /* 0x000fea0003800000 */
[----:B-1----:R-:W1:Y:S01]  /*0d70*/  S2UR UR4, SR_CgaCtaId ;  /* 0x00000000000479c3 */ /* 0x002e620000008800 */
[----:B------:R-:W-:Y:S01]  /*0d80*/  UMOV UR5, 0x400 ;  /* 0x0000040000057882 */ /* 0x000fe20000000000 */
[----:B------:R-:W-:Y:S01]  /*0d90*/  UMOV UR6, 0x20 ;  /* 0x0000002000067882 */ /* 0x000fe20000000000 */
[----:B------:R-:W-:Y:S01]  /*0da0*/  ELECT P0, URZ, PT ;  /* 0x0000000000ff782f */ /* 0x000fe20003800000 */
[----:B------:R-:W-:-:S04]  /*0db0*/  UIADD3 UR6, UPT, UPT, -UR6, 0x100000, URZ ;  /* 0x0010000006067890 */ /* 0x000fc8000fffe1ff */
[----:B------:R-:W-:Y:S02]  /*0dc0*/  USHF.L.U32 UR7, UR6, 0xb, URZ ;  /* 0x0000000b06077899 */ /* 0x000fe400080006ff */
[----:B------:R-:W-:Y:S02]  /*0dd0*/  USHF.L.U32 UR6, UR6, 0x1, URZ ;  /* 0x0000000106067899 */ /* 0x000fe400080006ff */
[----:B-1----:R-:W-:Y:S01]  /*0de0*/  ULEA UR4, UR4, UR5, 0x18 ;  /* 0x0000000504047291 */ /* 0x002fe2000f8ec0ff */
[----:B------:R-:W1:Y:S11]  /*0df0*/  FENCE.VIEW.ASYNC.S ;  /* 0x00000000000073c6 */ /* 0x000e760000000000 */
[----:B-1----:R2:W1:Y:S01]  /*0e00*/  SYNCS.EXCH.64 URZ, [UR4+0x300], UR6 ;  /* 0x0003000604ff75b2 */ /* 0x0024620008000100 */
[----:B------:R2:W1:Y:S02]  /*0e10*/  SYNCS.EXCH.64 URZ, [UR4+0x308], UR6 ;  /* 0x0003080604ff75b2 */ /* 0x0004640008000100 */
[----:B--2---:R-:W-:Y:S01]  /*0e20*/  NOP ;  /* 0x0000000000007918 */ /* 0x004fe20000000000 */
.L_x_12:
[----:B------:R-:W2:Y:S01]  /*0e30*/  SHFL.IDX PT, R2, R92, RZ, 0x1f ;  /* 0x00001fff5c027589 */ /* 0x000ea200000e0000 */
[----:B------:R-:W-:Y:S01]  /*0e40*/  NOP ;  /* 0x0000000000007918 */ /* 0x000fe20000000000 */
[----:B--2---:R-:W-:-:S13]  /*0e50*/  ISETP.NE.AND P0, PT, R2, 0x4, PT ;  /* 0x000000040200780c */ /* 0x004fda0003f05270 */
[----:B------:R-:W-:Y:S05]  /*0e60*/  @P0 BRA `(.L_x_13) ;  /* 0x00000000004c0947 */ /* 0x000fea0003800000 */
[----:B-1----:R-:W1:Y:S01]  /*0e70*/  S2UR UR4, SR_CgaCtaId ;  /* 0x00000000000479c3 */ /* 0x002e620000008800 */
[----:B------:R-:W-:Y:S01]  /*0e80*/  UMOV UR6, 0x1e0 ;  /* 0x000001e000067882 */ /* 0x000fe20000000000 */
[----:B------:R-:W-:Y:S01]  /*0e90*/  UMOV UR5, 0x400 ;  /* 0x0000040000057882 */ /* 0x000fe20000000000 */
[----:B------:R-:W-:Y:S01]  /*0ea0*/  USEL UR6, UR6, 0x1a0, UP3 ;  /* 0x000001a006067887 */ /* 0x000fe20009800000 */
[----:B------:R-:W-:Y:S01]  /*0eb0*/  UMOV UR8, 0x1 ;  /* 0x0000000100087882 */ /* 0x000fe20000000000 */
[----:B------:R-:W-:Y:S01]  /*0ec0*/  ELECT P0, URZ, PT ;  /* 0x0000000000ff782f */ /* 0x000fe20003800000 */
        /* <DEDUP_REMOVED lines=8> */
[----:B-1----:R2:W1:Y:S01]  /*0f50*/  SYNCS.EXCH.64 URZ, [UR4+0x310], UR8 ;  /* 0x0003100804ff75b2 */ /* 0x0024620008000100 */
[----:B------:R2:W1:Y:S01]  /*0f60*/  SYNCS.EXCH.64 URZ, [UR4+0x320], UR6 ;  /* 0x0003200604ff75b2 */ /* 0x0004620008000100 */
[----:B------:R2:W1:Y:S01]  /*0f70*/  SYNCS.EXCH.64 URZ, [UR4+0x318], UR8 ;  /* 0x0003180804ff75b2 */ /* 0x0004620008000100 */
[----:B------:R2:W1:Y:S02]  /*0f80*/  SYNCS.EXCH.64 URZ, [UR4+0x328], UR6 ;  /* 0x0003280604ff75b2 */ /* 0x0004640008000100 */
[----:B--2---:R-:W-:Y:S01]  /*0f90*/  NOP ;  /* 0x0000000000007918 */ /* 0x004fe20000000000 */
.L_x_13:
[----:B------:R-:W2:Y:S01]  /*0fa0*/  SHFL.IDX PT, R2, R92, RZ, 0x1f ;  /* 0x00001fff5c027589 */ /* 0x000ea200000e0000 */
[----:B------:R-:W-:Y:S01]  /*0fb0*/  NOP ;  /* 0x0000000000007918 */ /* 0x000fe20000000000 */
[----:B--2---:R-:W-:-:S13]  /*0fc0*/  ISETP.NE.AND P0, PT, R2, 0x5, PT ;  /* 0x000000050200780c */ /* 0x004fda0003f05270 */
[----:B------:R-:W-:Y:S05]  /*0fd0*/  @P0 BRA `(.L_x_14) ;  /* 0x0000000000580947 */ /* 0x000fea0003800000 */
[----:B-1----:R-:W1:Y:S01]  /*0fe0*/  S2UR UR4, SR_CgaCtaId ;  /* 0x00000000000479c3 */ /* 0x002e620000008800 */
        /* <DEDUP_REMOVED lines=12> */
[----:B-1----:R2:W1:Y:S01]  /*10b0*/  SYNCS.EXCH.64 URZ, [UR4+0x330], UR8 ;  /* 0x0003300804ff75b2 */ /* 0x0024620008000100 */
[----:B------:R2:W1:Y:S01]  /*10c0*/  SYNCS.EXCH.64 URZ, [UR4+0x350], UR6 ;  /* 0x0003500604ff75b2 */ /* 0x0004620008000100 */
[----:B------:R2:W1:Y:S01]  /*10d0*/  SYNCS.EXCH.64 URZ, [UR4+0x338], UR8 ;  /* 0x0003380804ff75b2 */ /* 0x0004620008000100 */
[----:B------:R2:W1:Y:S01]  /*10e0*/  SYNCS.EXCH.64 URZ, [UR4+0x358], UR6 ;  /* 0x0003580604ff75b2 */ /* 0x0004620008000100 */
[----:B------:R2:W1:Y:S01]  /*10f0*/  SYNCS.EXCH.64 URZ, [UR4+0x340], UR8 ;  /* 0x0003400804ff75b2 */ /* 0x0004620008000100 */
[----:B------:R2:W1:Y:S01]  /*1100*/  SYNCS.EXCH.64 URZ, [UR4+0x360], UR6 ;  /* 0x0003600604ff75b2 */ /* 0x0004620008000100 */
[----:B------:R2:W1:Y:S01]  /*1110*/  SYNCS.EXCH.64 URZ, [UR4+0x348], UR8 ;  /* 0x0003480804ff75b2 */ /* 0x0004620008000100 */
[----:B------:R2:W1:Y:S02]  /*1120*/  SYNCS.EXCH.64 URZ, [UR4+0x368], UR6 ;  /* 0x0003680604ff75b2 */ /* 0x0004640008000100 */
[----:B--2---:R-:W-:Y:S01]  /*1130*/  NOP ;  /* 0x0000000000007918 */ /* 0x004fe20000000000 */
.L_x_14:
[----:B------:R-:W2:Y:S01]  /*1140*/  SHFL.IDX PT, R2, R92, RZ, 0x1f ;  /* 0x00001fff5c027589 */ /* 0x000ea200000e0000 */
[----:B------:R-:W1:Y:S01]  /*1150*/  S2UR UR50, SR_CgaCtaId ;  /* 0x00000000003279c3 */ /* 0x000e620000008800 */
[----:B------:R-:W-:Y:S01]  /*1160*/  NOP ;  /* 0x0000000000007918 */ /* 0x000fe20000000000 */
[----:B--2---:R-:W-:-:S13]  /*1170*/  ISETP.NE.AND P0, PT, R2, 0x3, PT ;  /* 0x000000030200780c */ /* 0x004fda0003f05270 */
[----:B-1----:R-:W-:Y:S05]  /*1180*/  @P0 BRA `(.L_x_15) ;  /* 0x0000000000340947 */ /* 0x002fea0003800000 */
[----:B------:R-:W-:Y:S01]  /*1190*/  UMOV UR4, 0x400 ;  /* 0x0000040000047882 */ /* 0x000fe20000000000 */
[----:B------:R-:W-:Y:S01]  /*11a0*/  UMOV UR6, 0x20 ;  /* 0x0000002000067882 */ /* 0x000fe20000000000 */
[----:B------:R-:W-:Y:S02]  /*11b0*/  ULEA UR4, UR50, UR4, 0x18 ;  /* 0x0000000432047291 */ /* 0x000fe4000f8ec0ff */
[----:B------:R-:W-:-:S04]  /*11c0*/  UIADD3 UR6, UPT, UPT, -UR6, 0x100000, URZ ;  /* 0x0010000006067890 */ /* 0x000fc8000fffe1ff */
[----:B------:R-:W-:Y:S02]  /*11d0*/  USHF.L.U32 UR7, UR6, 0xb, URZ ;  /* 0x0000000b06077899 */ /* 0x000fe400080006ff */
[----:B------:R-:W-:Y:S01]  /*11e0*/  USHF.L.U32 UR6, UR6, 0x1, URZ ;  /* 0x0000000106067899 */ /* 0x000fe200080006ff */
[----:B------:R-:W-:Y:S01]  /*11f0*/  ELECT P0, URZ, PT ;  /* 0x0000000000ff782f */ /* 0x000fe20003800000 */
[----:B------:R-:W1:Y:S10]  /*1200*/  FENCE.VIEW.ASYNC.S ;  /* 0x00000000000073c6 */ /* 0x000e740000000000 */
[----:B-1----:R1:W2:Y:S01]  /*1210*/  SYNCS.EXCH.64 URZ, [UR4+0x370], UR6 ;  /* 0x0003700604ff75b2 */ /* 0x0022a20008000100 */
[----:B------:R1:W1:Y:S01]  /*1220*/  SYNCS.EXCH.64 URZ, [UR4+0x380], UR6 ;  /* 0x0003800604ff75b2 */ /* 0x0002620008000100 */
[----:B------:R1:W1:Y:S01]  /*1230*/  SYNCS.EXCH.64 URZ, [UR4+0x378], UR6 ;  /* 0x0003780604ff75b2 */ /* 0x0002620008000100 */
[----:B------:R1:W1:Y:S01]  /*1240*/  SYNCS.EXCH.64 URZ, [UR4+0x388], UR6 ;  /* 0x0003880604ff75b2 */ /* 0x0002620008000100 */
[----:B------:R-:W-:Y:S01]  /*1250*/  NOP ;  /* 0x0000000000007918 */ /* 0x000fe20000000000 */
.L_x_15:
[----:B-1----:R-:W1:Y:S01]  /*1260*/  LDCU UR4, c[0x0][0x36c] ;  /* 0x00006d80ff0477ac */ /* 0x002e620008000800 */
[----:B------:R-:W-:Y:S01]  /*1270*/  ISETP.NE.OR P3, PT, R0, 0x2, !P3 ;  /* 0x000000020000780c */ /* 0x000fe20005f65670 */
[----:B------:R-:W-:Y:S01]  /*1280*/  NOP ;  /* 0x0000000000007918 */ /* 0x000fe20000000000 */
[----:B------:R-:W-:Y:S01]  /*1290*/  LOP3.LUT R0, R99, 0x1f, RZ, 0xc0, !PT ;  /* 0x0000001f63007812 */ /* 0x000fe200078ec0ff */
[----:B------:R-:W-:Y:S02]  /*12a0*/  UISETP.NE.AND UP4, UPT, UR20, 0x2, UPT ;  /* 0x000000021400788c */ /* 0x000fe4000bf85270 */
[----:B------:R-:W-:Y:S02]  /*12b0*/  UISETP.NE.AND UP5, UPT, UR20, URZ, UPT ;  /* 0x000000ff1400728c */ /* 0x000fe4000bfa5270 */
[----:B-1----:R-:W-:-:S09]  /*12c0*/  UISETP.EQ.U32.AND UP6, UPT, UR4, 0x1, UPT ;  /* 0x000000010400788c */ /* 0x002fd2000bfc2070 */
[----:B------:R-:W-:Y:S05]  /*12d0*/  BRA.U !UP6, `(.L_x_16) ;  /* 0x000000010e087547 */ /* 0x000fea000b800000 */
[----:B--2-4-:R-:W-:Y:S01]  /*12e0*/  UCGABAR_ARV ;  /* 0x00000000000079c7 */ /* 0x014fe20008000000 */
[----:B------:R-:W-:Y:S05]  /*12f0*/  BRA `(.L_x_17) ;  /* 0x0000000000047947 */ /* 0x000fea0003800000 */
.L_x_16:
[----:B--2-4-:R-:W-:Y:S01]  /*1300*/  NOP ;  /* 0x0000000000007918 */ /* 0x014fe20000000000 */
.L_x_17:
[----:B------:R-:W1:Y:S01]  /*1310*/  S2UR UR48, SR_CTAID.X ;  /* 0x00000000003079c3 */ /* 0x000e620000002500 */
[----:B------:R-:W-:-:S05]  /*1320*/  CS2R.32 R93, SR_CgaSize ;  /* 0x00000000005d7805 */ /* 0x000fca0000008a00 */
[----:B------:R-:W-:-:S05]  /*1330*/  IMAD R93, R93, -0xa0, RZ ;  /* 0xffffff605d5d7824 */ /* 0x000fca00078e02ff */
[----:B------:R-:W-:-:S14]  /*1340*/  R2UR UR5, R93 ;  /* 0x000000005d0572ca */ /* 0x000fdc00000e0000 */
[----:B------:R-:W2:Y:S01]  /*1350*/  LDCU UR5, c[0x0][UR5+0x2b0] ;  /* 0x00005600050577ac */ /* 0x000ea20008000800 */
[----:B------:R-:W-:-:S05]  /*1360*/  CS2R.32 R93, SR_CgaSize ;  /* 0x00000000005d7805 */ /* 0x000fca0000008a00 */
[----:B------:R-:W-:-:S05]  /*1370*/  IMAD R93, R93, -0xa0, RZ ;  /* 0xffffff605d5d7824 */ /* 0x000fca00078e02ff */
[----:B------:R-:W-:-:S14]  /*1380*/  R2UR UR4, R93 ;  /* 0x000000005d0472ca */ /* 0x000fdc00000e0000 */
[----:B------:R-:W4:Y:S01]  /*1390*/  LDCU UR4, c[0x0][UR4+0x2b4] ;  /* 0x00005680040477ac */ /* 0x000f220008000800 */
[----:B------:R-:W3:Y:S01]  /*13a0*/  S2UR UR49, SR_CTAID.Y ;  /* 0x00000000003179c3 */ /* 0x000ee20000002600 */
[----:B------:R-:W-:-:S05]  /*13b0*/  CS2R.32 R93, SR_CgaSize ;  /* 0x00000000005d7805 */ /* 0x000fca0000008a00 */
[----:B------:R-:W-:-:S05]  /*13c0*/  IMAD R93, R93, -0xa0, RZ ;  /* 0xffffff605d5d7824 */ /* 0x000fca00078e02ff */
[----:B------:R-:W-:-:S14]  /*13d0*/  R2UR UR7, R93 ;  /* 0x000000005d0772ca */ /* 0x000fdc00000e0000 */
[----:B------:R-:W4:Y:S01]  /*13e0*/  LDCU UR7, c[0x0][UR7+0x2a0] ;  /* 0x00005400070777ac */ /* 0x000f220008000800 */
[----:B------:R-:W-:-:S05]  /*13f0*/  CS2R.32 R93, SR_CgaSize ;  /* 0x00000000005d7805 */ /* 0x000fca0000008a00 */
[----:B------:R-:W-:-:S05]  /*1400*/  IMAD R93, R93, -0xa0, RZ ;  /* 0xffffff605d5d7824 */ /* 0x000fca00078e02ff */
[----:B------:R-:W-:-:S14]  /*1410*/  R2UR UR61, R93 ;  /* 0x000000005d3d72ca */ /* 0x000fdc00000e0000 */
[----:B------:R-:W4:Y:S01]  /*1420*/  LDCU UR61, c[0x0][UR61+0x2a4] ;  /* 0x000054803d3d77ac */ /* 0x000f220008000800 */
[----:B------:R-:W4:Y:S01]  /*1430*/  LDCU UR21, c[0x0][0xb24] ;  /* 0x00016480ff1577ac */ /* 0x000f220008000800 */
[----:B------:R-:W4:Y:S01]  /*1440*/  LDCU UR41, c[0x0][0xb24] ;  /* 0x00016480ff2977ac */ /* 0x000f220008000800 */
[----:B-1----:R-:W-:Y:S01]  /*1450*/  I2FP.F32.U32 R3, UR48 ;  /* 0x0000003000037c45 */ /* 0x002fe20008201000 */
[----:B------:R-:W1:Y:S04]  /*1460*/  LDCU UR23, c[0x0][0xb30] ;  /* 0x00016600ff1777ac */ /* 0x000e680008000800 */
[----:B--2---:R-:W-:Y:S01]  /*1470*/  FMUL R3, R3, UR5 ;  /* 0x0000000503037c20 */ /* 0x004fe20008400000 */
[----:B---3--:R-:W-:-:S05]  /*1480*/  I2FP.F32.U32 R2, UR49 ;  /* 0x0000003100027c45 */ /* 0x008fca0008201000 */
[----:B------:R-:W2:Y:S01]  /*1490*/  F2I.U32.TRUNC.NTZ R3, R3 ;  /* 0x0000000300037305 */ /* 0x000ea2000020f000 */
[----:B----4-:R-:W-:Y:S01]  /*14a0*/  FMUL R2, R2, UR4 ;  /* 0x0000000402027c20 */ /* 0x010fe20008400000 */
[----:B------:R-:W-:-:S04]  /*14b0*/  ULOP3.LUT UR4, UR50, 0x1, URZ, 0xc0, !UPT ;  /* 0x0000000132047892 */ /* 0x000fc8000f8ec0ff */
[----:B------:R-:W-:Y:S02]  /*14c0*/  UISETP.NE.U32.AND UP0, UPT, UR4, 0x1, UPT ;  /* 0x000000010400788c */ /* 0x000fe4000bf05070 */
[----:B------:R-:W3:Y:S02]  /*14d0*/  F2I.U32.TRUNC.NTZ R2, R2 ;  /* 0x0000000200027305 */ /* 0x000ee4000020f000 */
[----:B------:R-:W-:Y:S01]  /*14e0*/  USEL UR4, URZ, 0x500, UP0 ;  /* 0x00000500ff047887 */ /* 0x000fe20008000000 */
[----:B--2---:R-:W-:Y:S02]  /*14f0*/  R2UR UR6, R3 ;  /* 0x00000000030672ca */ /* 0x004fe400000e0000 */
[----:B---3--:R-:W-:Y:S02]  /*1500*/  R2UR UR5, R2 ;  /* 0x00000000020572ca */ /* 0x008fe400000e0000 */
[----:B------:R-:W-:-:S09]  /*1510*/  PRMT R2, RZ, 0x7610, R2 ;  /* 0x00007610ff027816 */ /* 0x000fd20000000002 */
[----:B------:R-:W-:-:S04]  /*1520*/  UIADD3 UR6, UPT, UPT, -UR6, URZ, URZ ;  /* 0x000000ff06067290 */ /* 0x000fc8000fffe1ff */
[----:B------:R-:W-:Y:S02]  /*1530*/  UIMAD UR6, UR7, UR6, UR48 ;  /* 0x00000006070672a4 */ /* 0x000fe4000f8e0230 */
[----:B------:R-:W-:-:S04]  /*1540*/  UIADD3 UR5, UPT, UPT, -UR5, URZ, URZ ;  /* 0x000000ff05057290 */ /* 0x000fc8000fffe1ff */
[----:B------:R-:W-:Y:S01]  /*1550*/  IMAD.U32 R93, RZ, RZ, UR6 ;  /* 0x00000006ff5d7e24 */ /* 0x000fe2000f8e00ff */
[----:B------:R-:W-:Y:S01]  /*1560*/  UIMAD UR61, UR61, UR5, UR49 ;  /* 0x000000053d3d72a4 */ /* 0x000fe2000f8e0231 */
[----:B-1----:R-:W-:Y:S11]  /*1570*/  BRA.U UP5, `(.L_x_18) ;  /* 0x0000000105287547 */ /* 0x002ff6000b800000 */
[----:B------:R-:W-:Y:S01]  /*1580*/  R2UR UR7, R93 ;  /* 0x000000005d0772ca */ /* 0x000fe200000e0000 */
[----:B------:R-:W-:-:S12]  /*1590*/  UISETP.NE.AND UP0, UPT, UR61, URZ, UPT ;  /* 0x000000ff3d00728c */ /* 0x000fd8000bf05270 */
[----:B------:R-:W-:-:S04]  /*15a0*/  UISETP.EQ.OR UP0, UPT, UR7, URZ, !UP0 ;  /* 0x000000ff0700728c */ /* 0x000fc8000c702670 */
[----:B------:R-:W-:Y:S02]  /*15b0*/  USEL UR6, URZ, 0x1, !UP0 ;  /* 0x00000001ff067887 */ /* 0x000fe4000c000000 */
[----:B------:R-:W-:-:S04]  /*15c0*/  UISETP.NE.AND UP0, UPT, UR61, URZ, UPT ;  /* 0x000000ff3d00728c */ /* 0x000fc8000bf05270 */
[----:B------:R-:W-:Y:S02]  /*15d0*/  USEL UR5, URZ, 0x2, UP0 ;  /* 0x00000002ff057887 */ /* 0x000fe40008000000 */
[----:B------:R-:W-:-:S04]  /*15e0*/  UISETP.NE.AND UP0, UPT, UR7, 0x1, UPT ;  /* 0x000000010700788c */ /* 0x000fc8000bf05270 */
[----:B------:R-:W-:-:S04]  /*15f0*/  USEL UR5, UR5, 0x2, UP0 ;  /* 0x0000000205057887 */ /* 0x000fc80008000000 */
[----:B------:R-:W-:-:S06]  /*1600*/  UIADD3 UR5, UPT, UPT, UR6, UR5, URZ ;  /* 0x0000000506057290 */ /* 0x000fcc000fffe0ff */
[----:B------:R-:W-:-:S07]  /*1610*/  MOV R2, UR5 ;  /* 0x0000000500027c02 */ /* 0x000fce0008000f00 */
.L_x_18:
[----:B------:R-:W1:Y:S01]  /*1620*/  S2UR UR36, SR_CTAID.Z ;  /* 0x00000000002479c3 */ /* 0x000e620000002700 */
[----:B------:R-:W-:-:S09]  /*1630*/  UISETP.GE.AND UP0, UPT, UR21, 0x1, UPT ;  /* 0x000000011500788c */ /* 0x000fd2000bf06270 */
[----:B------:R-:W-:Y:S05]  /*1640*/  BRA.U !UP0, `(.L_x_19) ;  /* 0x0000000108d07547 */ /* 0x000fea000b800000 */
[----:B------:R-:W2:Y:S01]  /*1650*/  LDCU.128 UR12, c[0x0][0xb10] ;  /* 0x00016200ff0c77ac */ /* 0x000ea20008000c00 */
[----:B------:R-:W3:Y:S01]  /*1660*/  LDCU UR22, c[0x0][0xb0c] ;  /* 0x00016180ff1677ac */ /* 0x000ee20008000800 */
[----:B------:R-:W4:Y:S01]  /*1670*/  LDCU UR7, c[0x0][0x370] ;  /* 0x00006e00ff0777ac */ /* 0x000f220008000800 */
[----:B------:R-:W1:Y:S01]  /*1680*/  LDCU UR8, c[0x0][0x374] ;  /* 0x00006e80ff0877ac */ /* 0x000e620008000800 */
[----:B------:R-:W1:Y:S01]  /*1690*/  LDCU UR9, c[0x0][0xb20] ;  /* 0x00016400ff0977ac */ /* 0x000e620008000800 */
[----:B--2---:R-:W-:Y:S02]  /*16a0*/  UIMAD.WIDE.U32 UR10, UR48, UR12, URZ ;  /* 0x0000000c300a72a5 */ /* 0x004fe4000f8e00ff */
[----:B---3--:R-:W-:Y:S02]  /*16b0*/  UISETP.NE.AND UP0, UPT, UR22, 0x1, UPT ;  /* 0x000000011600788c */ /* 0x008fe4000bf05270 */
[----:B------:R-:W-:Y:S02]  /*16c0*/  UIMAD.WIDE.U32 UR16, UR49, UR15, URZ ;  /* 0x0000000f311072a5 */ /* 0x000fe4000f8e00ff */
[----:B----4-:R-:W-:Y:S01]  /*16d0*/  UIMAD.WIDE.U32 UR18, UR7, UR12, URZ ;  /* 0x0000000c071272a5 */ /* 0x010fe2000f8e00ff */
[----:B------:R-:W-:Y:S01]  /*16e0*/  UMOV UR6, UR11 ;  /* 0x0000000b00067c82 */ /* 0x000fe20008000000 */
[----:B------:R-:W-:-:S02]  /*16f0*/  UISETP.NE.AND UP1, UPT, UR21, 0x1, UPT ;  /* 0x000000011500788c */ /* 0x000fc4000bf25270 */
[----:B------:R-:W-:Y:S01]  /*1700*/  USHF.R.U32.HI UR6, URZ, UR13, UR6 ;  /* 0x0000000dff067299 */ /* 0x000fe20008011606 */
[----:B------:R-:W2:Y:S02]  /*1710*/  LDCU.64 UR10, c[0x0][0xb28] ;  /* 0x00016500ff0a77ac */ /* 0x000ea40008000a00 */
[----:B------:R-:W-:Y:S01]  /*1720*/  UMOV UR18, UR19 ;  /* 0x0000001300127c82 */ /* 0x000fe20008000000 */
[----:B------:R-:W-:Y:S02]  /*1730*/  USEL UR6, UR48, UR6, !UP0 ;  /* 0x0000000630067287 */ /* 0x000fe4000c000000 */
[----:B------:R-:W-:Y:S02]  /*1740*/  @UP0 USHF.R.U32.HI UR7, URZ, UR13, UR18 ;  /* 0x0000000dff070299 */ /* 0x000fe40008011612 */
[----:B------:R-:W-:Y:S02]  /*1750*/  UISETP.NE.AND UP0, UPT, UR14, 0x1, UPT ;  /* 0x000000010e00788c */ /* 0x000fe4000bf05270 */
[----:B-1----:R-:W-:Y:S01]  /*1760*/  UIMAD.WIDE.U32 UR12, UR8, UR15, URZ ;  /* 0x0000000f080c72a5 */ /* 0x002fe2000f8e00ff */
[----:B------:R-:W-:-:S02]  /*1770*/  UMOV UR5, UR17 ;  /* 0x0000001100057c82 */ /* 0x000fc40008000000 */
[----:B------:R-:W-:-:S04]  /*1780*/  USHF.R.U32.HI UR5, URZ, UR9, UR5 ;  /* 0x00000009ff057299 */ /* 0x000fc80008011605 */
[----:B------:R-:W-:Y:S01]  /*1790*/  UMOV UR12, UR13 ;  /* 0x0000000d000c7c82 */ /* 0x000fe20008000000 */
[----:B--2---:R-:W-:Y:S02]  /*17a0*/  UIMAD.WIDE.U32 UR16, UR7, UR10, URZ ;  /* 0x0000000a071072a5 */ /* 0x004fe4000f8e00ff */
[----:B------:R-:W-:Y:S02]  /*17b0*/  @UP0 USHF.R.U32.HI UR8, URZ, UR9, UR12 ;  /* 0x00000009ff080299 */ /* 0x000fe4000801160c */
[----:B------:R-:W-:Y:S02]  /*17c0*/  USEL UR5, UR49, UR5, !UP0 ;  /* 0x0000000531057287 */ /* 0x000fe4000c000000 */
[----:B------:R-:W-:Y:S01]  /*17d0*/  UIMAD.WIDE.U32 UR12, UR8, UR10, URZ ;  /* 0x0000000a080c72a5 */ /* 0x000fe2000f8e00ff */
[----:B------:R-:W-:Y:S02]  /*17e0*/  UMOV UR16, UR17 ;  /* 0x0000001100107c82 */ /* 0x000fe40008000000 */
[----:B------:R-:W-:-:S04]  /*17f0*/  @UP1 USHF.R.U32.HI UR7, URZ, UR11, UR16 ;  /* 0x0000000bff071299 */ /* 0x000fc80008011610 */
[----:B------:R-:W-:Y:S01]  /*1800*/  UMOV UR12, UR13 ;  /* 0x0000000d000c7c82 */ /* 0x000fe20008000000 */
[----:B------:R-:W-:Y:S02]  /*1810*/  UIMAD UR9, UR7, UR21, URZ ;  /* 0x00000015070972a4 */ /* 0x000fe4000f8e02ff */
[----:B------:R-:W-:Y:S02]  /*1820*/  @UP1 USHF.R.U32.HI UR8, URZ, UR11, UR12 ;  /* 0x0000000bff081299 */ /* 0x000fe4000801160c */
[----:B------:R-:W-:Y:S02]  /*1830*/  UIMAD.WIDE.U32 UR12, UR5, UR10, URZ ;  /* 0x0000000a050c72a5 */ /* 0x000fe4000f8e00ff */
[----:B------:R-:W-:Y:S02]  /*1840*/  UIMAD UR8, UR8, UR21, URZ ;  /* 0x00000015080872a4 */ /* 0x000fe4000f8e02ff */
[----:B------:R-:W-:Y:S02]  /*1850*/  UIADD3 UR12, UPT, UPT, -UR6, URZ, URZ ;  /* 0x000000ff060c7290 */ /* 0x000fe4000fffe1ff */
[----:B------:R-:W-:-:S02]  /*1860*/  UISETP.GE.AND UP0, UPT, UR5, UR8, UPT ;  /* 0x000000080500728c */ /* 0x000fc4000bf06270 */
[----:B------:R-:W-:Y:S02]  /*1870*/  UIMAD UR48, UR22, UR12, UR48 ;  /* 0x0000000c163072a4 */ /* 0x000fe4000f8e0230 */
[----:B------:R-:W-:Y:S02]  /*1880*/  UISETP.GE.OR UP0, UPT, UR6, UR9, UP0 ;  /* 0x000000090600728c */ /* 0x000fe40008706670 */
[----:B------:R-:W-:-:S03]  /*1890*/  UIMAD.WIDE.U32 UR8, UR6, UR10, URZ ;  /* 0x0000000a060872a5 */ /* 0x000fc6000f8e00ff */
[----:B------:R-:W-:Y:S02]  /*18a0*/  UMOV UR10, UR13 ;  /* 0x0000000d000a7c82 */ /* 0x000fe40008000000 */
[----:B------:R-:W-:-:S04]  /*18b0*/  USHF.R.U32.HI UR10, URZ, UR11, UR10 ;  /* 0x0000000bff0a7299 */ /* 0x000fc8000801160a */
[----:B------:R-:W-:Y:S02]  /*18c0*/  USEL UR8, UR5, UR10, !UP1 ;  /* 0x0000000a05087287 */ /* 0x000fe4000c800000 */
[----:B------:R-:W-:Y:S02]  /*18d0*/  @!UP0 USHF.R.U32.HI UR9, URZ, UR11, UR9 ;  /* 0x0000000bff098299 */ /* 0x000fe40008011609 */
[----:B------:R-:W-:Y:S02]  /*18e0*/  UIADD3 UR10, UPT, UPT, -UR8, URZ, URZ ;  /* 0x000000ff080a7290 */ /* 0x000fe4000fffe1ff */
[----:B------:R-:W-:Y:S02]  /*18f0*/  @!UP0 USEL UR9, UR6, UR9, !UP1 ;  /* 0x0000000906098287 */ /* 0x000fe4000c800000 */
[----:B------:R-:W-:Y:S02]  /*1900*/  UIMAD UR10, UR21, UR10, UR5 ;  /* 0x0000000a150a72a4 */ /* 0x000fe4000f8e0205 */
[----:B------:R-:W-:-:S02]  /*1910*/  UIADD3 UR11, UPT, UPT, -UR5, URZ, URZ ;  /* 0x000000ff050b7290 */ /* 0x000fc4000fffe1ff */
[----:B------:R-:W-:Y:S02]  /*1920*/  @!UP0 UIMAD UR7, UR10, UR7, UR9 ;  /* 0x000000070a0782a4 */ /* 0x000fe4000f8e0209 */
[----:B------:R-:W-:Y:S02]  /*1930*/  @!UP0 UIADD3 UR8, UPT, UPT, UR8, -UR9, URZ ;  /* 0x8000000908088290 */ /* 0x000fe4000fffe0ff */
[----:B------:R-:W-:Y:S02]  /*1940*/  UIMAD UR11, UR14, UR11, UR49 ;  /* 0x0000000b0e0b72a4 */ /* 0x000fe4000f8e0231 */
[----:B------:R-:W-:-:S03]  /*1950*/  @!UP0 UIMAD UR5, UR8, UR21, UR6 ;  /* 0x00000015080582a4 */ /* 0x000fc6000f8e0206 */
[----:B------:R-:W-:Y:S01]  /*1960*/  @!UP0 UMOV UR6, UR7 ;  /* 0x0000000700068c82 */ /* 0x000fe20008000000 */
[----:B------:R-:W-:Y:S02]  /*1970*/  UIMAD UR49, UR5, UR14, UR11 ;  /* 0x0000000e053172a4 */ /* 0x000fe4000f8e020b */
[----:B------:R-:W-:-:S12]  /*1980*/  UIMAD UR48, UR6, UR22, UR48 ;  /* 0x00000016063072a4 */ /* 0x000fd8000f8e0230 */
.L_x_19:
[----:B------:R-:W-:-:S09]  /*1990*/  UISETP.NE.AND UP0, UPT, UR23, 0x1, UPT ;  /* 0x000000011700788c */ /* 0x000fd2000bf05270 */
[----:B------:R-:W-:Y:S05]  /*19a0*/  BRA.U UP0, `(.L_x_20) ;  /* 0x0000000100447547 */ /* 0x000fea000b800000 */
[----:B------:R-:W2:Y:S01]  /*19b0*/  LDCU.128 UR12, c[0x0][0xb10] ;  /* 0x00016200ff0c77ac */ /* 0x000ea20008000c00 */
[----:B------:R-:W3:Y:S01]  /*19c0*/  LDCU UR10, c[0x0][0xb0c] ;  /* 0x00016180ff0a77ac */ /* 0x000ee20008000800 */
[----:B------:R-:W4:Y:S01]  /*19d0*/  LDCU UR11, c[0x0][0xb20] ;  /* 0x00016400ff0b77ac */ /* 0x000f220008000800 */
[----:B--2---:R-:W-:Y:S02]  /*19e0*/  UIMAD.WIDE.U32 UR6, UR48, UR12, URZ ;  /* 0x0000000c300672a5 */ /* 0x004fe4000f8e00ff */
[----:B------:R-:W-:Y:S02]  /*19f0*/  UIMAD.WIDE.U32 UR8, UR49, UR15, URZ ;  /* 0x0000000f310872a5 */ /* 0x000fe4000f8e00ff */
[----:B---3--:R-:W-:-:S03]  /*1a00*/  UISETP.NE.AND UP0, UPT, UR10, 0x1, UPT ;  /* 0x000000010a00788c */ /* 0x008fc6000bf05270 */
[----:B------:R-:W-:Y:S02]  /*1a10*/  UMOV UR6, UR7 ;  /* 0x0000000700067c82 */ /* 0x000fe40008000000 */
[----:B------:R-:W-:Y:S01]  /*1a20*/  USHF.R.U32.HI UR6, URZ, UR13, UR6 ;  /* 0x0000000dff067299 */ /* 0x000fe20008011606 */
[----:B------:R-:W-:-:S03]  /*1a30*/  UMOV UR5, UR9 ;  /* 0x0000000900057c82 */ /* 0x000fc60008000000 */
[----:B------:R-:W-:Y:S02]  /*1a40*/  USEL UR6, UR48, UR6, !UP0 ;  /* 0x0000000630067287 */ /* 0x000fe4000c000000 */
[----:B------:R-:W-:Y:S02]  /*1a50*/  UISETP.NE.AND UP0, UPT, UR14, 0x1, UPT ;  /* 0x000000010e00788c */ /* 0x000fe4000bf05270 */
[----:B----4-:R-:W-:-:S04]  /*1a60*/  USHF.R.U32.HI UR5, URZ, UR11, UR5 ;  /* 0x0000000bff057299 */ /* 0x010fc80008011605 */
[----:B------:R-:W-:-:S04]  /*1a70*/  USEL UR5, UR49, UR5, !UP0 ;  /* 0x0000000531057287 */ /* 0x000fc8000c000000 */
[----:B------:R-:W-:Y:S02]  /*1a80*/  UIADD3 UR7, UPT, UPT, UR6, -UR5, URZ ;  /* 0x8000000506077290 */ /* 0x000fe4000fffe0ff */
[----:B------:R-:W-:Y:S02]  /*1a90*/  UIADD3 UR5, UPT, UPT, -UR6, UR5, URZ ;  /* 0x0000000506057290 */ /* 0x000fe4000fffe1ff */
[----:B------:R-:W-:Y:S02]  /*1aa0*/  UIMAD UR49, UR7, UR14, UR49 ;  /* 0x0000000e073172a4 */ /* 0x000fe4000f8e0231 */
[----:B------:R-:W-:-:S12]  /*1ab0*/  UIMAD UR48, UR5, UR10, UR48 ;  /* 0x0000000a053072a4 */ /* 0x000fd8000f8e0230 */
.L_x_20:
[----:B------:R-:W-:Y:S01]  /*1ac0*/  UISETP.NE.AND UP0, UPT, UR20, 0x2, UPT ;  /* 0x000000021400788c */ /* 0x000fe2000bf05270 */
[----:B------:R-:W-:Y:S09]  /*1ad0*/  BRA.U !UP6, `(.L_x_21) ;  /* 0x000000010e0c7547 */ /* 0x000ff2000b800000 */
[----:B------:R-:W-:Y:S01]  /*1ae0*/  UCGABAR_WAIT ;  /* 0x0000000000007dc7 */ /* 0x000fe20008000000 */
[----:B------:R-:W-:Y:S01]  /*1af0*/  CCTL.IVALL ;  /* 0x00000000ff00798f */ /* 0x000fe20002000000 */
[----:B------:R-:W-:Y:S05]  /*1b00*/  BRA `(.L_x_22) ;  /* 0x0000000000047947 */ /* 0x000fea0003800000 */
.L_x_21:
[----:B------:R-:W-:Y:S06]  /*1b10*/  BAR.SYNC.DEFER_BLOCKING 0x0 ;  /* 0x0000000000007b1d */ /* 0x000fec0000010000 */
.L_x_22:
[----:B------:R-:W-:Y:S05]  /*1b20*/  BRA.U UP0, `(.L_x_23) ;  /* 0x0000002900d07547 */ /* 0x000fea000b800000 */
[----:B------:R-:W2:Y:S01]  /*1b30*/  LDCU UR7, c[0x0][0x38c] ;  /* 0x00007180ff0777ac */ /* 0x000ea20008000800 */
[----:B------:R-:W-:Y:S01]  /*1b40*/  PLOP3.LUT P1, PT, PT, PT, UP3, 0x80, 0x8 ;  /* 0x000000000008781c */ /* 0x000fe20003f2f038 */
[----:B------:R-:W-:Y:S01]  /*1b50*/  IMAD.MOV.U32 R12, RZ, RZ, 0x1 ;  /* 0x00000001ff0c7424 */ /* 0x000fe200078e00ff */
[----:B------:R-:W-:Y:S01]  /*1b60*/  ISETP.EQ.OR P2, PT, R0, RZ, P3 ;  /* 0x000000ff0000720c */ /* 0x000fe20001f42670 */
[----:B------:R-:W-:Y:S01]  /*1b70*/  UISETP.NE.AND UP1, UPT, UR20, URZ, UPT ;  /* 0x000000ff1400728c */ /* 0x000fe2000bf25270 */
[----:B------:R-:W-:Y:S01]  /*1b80*/  PLOP3.LUT P1, PT, P1, PT, PT, 0x8, 0x80 ;  /* 0x000000000080781c */ /* 0x000fe20000f2e170 */
[----:B------:R-:W-:Y:S01]  /*1b90*/  USEL UR26, URZ, 0x1, UP4 ;  /* 0x00000001ff1a7887 */ /* 0x000fe2000a000000 */
[----:B------:R-:W-:Y:S01]  /*1ba0*/  CS2R R10, SRZ ;  /* 0x00000000000a7805 */ /* 0x000fe2000001ff00 */
[----:B------:R-:W-:Y:S01]  /*1bb0*/  IMAD.MOV.U32 R9, RZ, RZ, RZ ;  /* 0x000000ffff097224 */ /* 0x000fe200078e00ff */
[----:B------:R-:W3:Y:S01]  /*1bc0*/  LDCU UR39, c[0x0][0x370] ;  /* 0x00006e00ff2777ac */ /* 0x000ee20008000800 */
[----:B------:R-:W-:Y:S01]  /*1bd0*/  IMAD.MOV.U32 R8, RZ, RZ, 0x1 ;  /* 0x00000001ff087424 */ /* 0x000fe200078e00ff */
[----:B------:R-:W4:Y:S01]  /*1be0*/  LDCU.64 UR28, c[0x0][0x348] ;  /* 0x00006900ff1c77ac */ /* 0x000f220008000a00 */
[----:B------:R-:W-:-:S02]  /*1bf0*/  USHF.R.U32.HI UR44, URZ, 0x5, UR4 ;  /* 0x00000005ff2c7899 */ /* 0x000fc40008011604 */
[----:B--2---:R-:W-:Y:S02]  /*1c00*/  UIADD3 UR6, UPT, UPT, UR7, 0x1f, URZ ;  /* 0x0000001f07067890 */ /* 0x004fe4000fffe0ff */
[----:B------:R-:W-:Y:S02]  /*1c10*/  UIADD3 UR45, UPT, UPT, UR7, 0x3e, URZ ;  /* 0x0000003e072d7890 */ /* 0x000fe4000fffe0ff */
[----:B------:R-:W-:Y:S01]  /*1c20*/  USHF.R.S32.HI UR5, URZ, 0x1f, UR6 ;  /* 0x0000001fff057899 */ /* 0x000fe20008011406 */
[----:B------:R-:W2:Y:S03]  /*1c30*/  LDCU UR38, c[0x0][0x374] ;  /* 0x00006e80ff2677ac */ /* 0x000ea60008000800 */
[----:B------:R-:W-:Y:S02]  /*1c40*/  ULEA.HI UR5, UR5, UR6, URZ, 0x5 ;  /* 0x0000000605057291 */ /* 0x000fe4000f8f28ff */
[----:B------:R-:W-:-:S02]  /*1c50*/  USEL UR26, UR26, 0x2, UP1 ;  /* 0x000000021a1a7887 */ /* 0x000fc40008800000 */
[----:B------:R-:W-:Y:S02]  /*1c60*/  USHF.R.S32.HI UR42, URZ, 0x5, UR5 ;  /* 0x00000005ff2a7899 */ /* 0x000fe40008011405 */
[----:B------:R-:W-:Y:S02]  /*1c70*/  UIADD3 UR5, UPT, UPT, UR7, -0x1, URZ ;  /* 0xffffffff07057890 */ /* 0x000fe4000fffe0ff */
[----:B------:R-:W-:Y:S02]  /*1c80*/  UISETP.LT.U32.AND UP0, UPT, UR42, 0x2f, UPT ;  /* 0x0000002f2a00788c */ /* 0x000fe4000bf01070 */
[----:B------:R-:W-:Y:S02]  /*1c90*/  UISETP.GE.U32.AND UP2, UPT, UR5, -0x3f, UPT ;  /* 0xffffffc10500788c */ /* 0x000fe4000bf46070 */
[----:B------:R-:W-:Y:S01]  /*1ca0*/  USEL UR40, UR42, 0x2f, UP0 ;  /* 0x0000002f2a287887 */ /* 0x000fe20008000000 */
[----:B------:R-:W-:-:S03]  /*1cb0*/  UMOV UR6, URZ ;  /* 0x000000ff00067c82 */ /* 0x000fc60008000000 */
[----:B------:R-:W-:Y:S02]  /*1cc0*/  UIADD3 UR21, UPT, UPT, UR40, -0x1, URZ ;  /* 0xffffffff28157890 */ /* 0x000fe4000fffe0ff */
[----:B------:R-:W-:-:S03]  /*1cd0*/  UIADD3 UR43, UPT, UPT, UR42, -UR40, URZ ;  /* 0x800000282a2b7290 */ /* 0x000fc6000fffe0ff */
[----:B------:R-:W-:-:S04]  /*1ce0*/  @UP2 UIADD3 UR21, UPT, UPT, UR40, URZ, URZ ;  /* 0x000000ff28152290 */ /* 0x000fc8000fffe0ff */
[----:B--234-:R-:W-:-:S12]  /*1cf0*/  UIADD3 UR21, UPT, UPT, UR21, 0x1, URZ ;  /* 0x0000000115157890 */ /* 0x01cfd8000fffe0ff */
.L_x_43:
[----:B------:R-:W-:Y:S01]  /*1d00*/  UISETP.NE.AND UP0, UPT, UR50, URZ, UPT ;  /* 0x000000ff3200728c */ /* 0x000fe2000bf05270 */
[----:B------:R-:W2:Y:S08]  /*1d10*/  S2UR UR50, SR_CgaCtaId ;  /* 0x00000000003279c3 */ /* 0x000eb00000008800 */
[----:B-1----:R-:W-:Y:S05]  /*1d20*/  BRA.U UP0, `(.L_x_24) ;  /* 0x0000000100347547 */ /* 0x002fea000b800000 */
[----:B------:R-:W3:Y:S01]  /*1d30*/  S2R R0, SR_CgaCtaId ;  /* 0x0000000000007919 */ /* 0x000ee20000008800 */
[----:B------:R-:W-:Y:S02]  /*1d40*/  MOV R3, 0x400 ;  /* 0x0000040000037802 */ /* 0x000fe40000000f00 */
[----:B------:R-:W-:Y:S02]  /*1d50*/  SHF.L.U32 R2, R8, 0x1f, RZ ;  /* 0x0000001f08027819 */ /* 0x000fe400000006ff */
[----:B---3--:R-:W-:-:S05]  /*1d60*/  LEA R0, R0, R3, 0x18 ;  /* 0x0000000300007211 */ /* 0x008fca00078ec0ff */
[----:B------:R-:W-:-:S04]  /*1d70*/  IMAD R3, R9, 0x8, R0 ;  /* 0x0000000809037824 */ /* 0x000fc800078e0200 */
[----:B------:R-:W3:Y:S02]  /*1d80*/  SYNCS.PHASECHK.TRANS64.TRYWAIT P0, [R3+URZ+0x380], R2 ;  /* 0x00038002030075a7 */ /* 0x000ee400080011ff */
[----:B---3--:R-:W-:Y:S05]  /*1d90*/  @!P0 BRA `(.L_x_25) ;  /* 0x0000007000048947 */ /* 0x008fea0003800000 */
.L_x_145:
[----:B------:R-:W-:Y:S01]  /*1da0*/  VIADD R9, R9, 0x1 ;  /* 0x0000000109097836 */ /* 0x000fe20000000000 */
[----:B------:R3:W-:Y:S04]  /*1db0*/  SYNCS.ARRIVE.TRANS64.A1T0 RZ, [R3+URZ+0x370], RZ ;  /* 0x000370ff03ff79a7 */ /* 0x0007e800081000ff */
[----:B------:R-:W-:-:S04]  /*1dc0*/  ISETP.NE.AND P0, PT, R9, 0x2, PT ;  /* 0x000000020900780c */ /* 0x000fc80003f05270 */
[----:B------:R-:W-:Y:S02]  /*1dd0*/  SEL R9, R9, RZ, P0 ;  /* 0x000000ff09097207 */ /* 0x000fe40000000000 */
[----:B---3--:R-:W-:-:S04]  /*1de0*/  SEL R3, RZ, 0x1, P0 ;  /* 0x00000001ff037807 */ /* 0x008fc80000000000 */
[----:B------:R-:W-:-:S07]  /*1df0*/  LOP3.LUT R8, R8, R3, RZ, 0x3c, !PT ;  /* 0x0000000308087212 */ /* 0x000fce00078e3cff */
.L_x_24:
[----:B------:R-:W-:Y:S01]  /*1e00*/  UMOV UR7, 0x400 ;  /* 0x0000040000077882 */ /* 0x000fe20000000000 */
[----:B------:R-:W-:Y:S01]  /*1e10*/  SHF.L.U32 R0, R12, 0x1f, RZ ;  /* 0x0000001f0c007819 */ /* 0x000fe200000006ff */
[----:B--2---:R-:W-:Y:S02]  /*1e20*/  ULEA UR7, UR50, UR7, 0x18 ;  /* 0x0000000732077291 */ /* 0x004fe4000f8ec0ff */
[----:B------:R-:W-:Y:S02]  /*1e30*/  UISETP.GE.U32.AND UP0, UPT, UR45, 0x3f, UPT ;  /* 0x0000003f2d00788c */ /* 0x000fe4000bf06070 */
[----:B------:R-:W-:Y:S02]  /*1e40*/  ULEA UR5, UR6, UR7, 0x3 ;  /* 0x0000000706057291 */ /* 0x000fe4000f8e18ff */
[----:B------:R-:W-:Y:S02]  /*1e50*/  USHF.L.U32 UR35, UR48, 0x6, URZ ;  /* 0x0000000630237899 */ /* 0x000fe400080006ff */
[----:B------:R-:W-:Y:S01]  /*1e60*/  UIMAD UR11, UR49, 0x50, UR44 ;  /* 0x00000050310b78a4 */ /* 0x000fe2000f8e022c */
[----:B------:R-:W-:-:S04]  /*1e70*/  UMOV UR14, URZ ;  /* 0x000000ff000e7c82 */ /* 0x000fc80008000000 */
[----:B------:R2:W3:Y:S01]  /*1e80*/  SYNCS.PHASECHK.TRANS64.TRYWAIT P0, [UR5+0x178], R0 ;  /* 0x00017800ff0075a7 */ /* 0x0004e20008001105 */
[----:B------:R-:W-:Y:S06]  /*1e90*/  BRA.U !UP0, `(.L_x_26) ;  /* 0x0000000108bc7547 */ /* 0x000fec000b800000 */
[----:B------:R-:W-:Y:S01]  /*1ea0*/  UMOV UR13, URZ ;  /* 0x000000ff000d7c82 */ /* 0x000fe20008000000 */
[----:B------:R-:W-:-:S05]  /*1eb0*/  UMOV UR5, UR6 ;  /* 0x0000000600057c82 */ /* 0x000fca0008000000 */
.L_x_32:
[----:B---3--:R-:W-:Y:S01]  /*1ec0*/  @!P3 MOV R2, 0x1200 ;  /* 0x000012000002b802 */ /* 0x008fe20000000f00 */
[----:B------:R-:W-:Y:S01]  /*1ed0*/  ULEA UR33, UR5, UR7, 0x3 ;  /* 0x0000000705217291 */ /* 0x000fe2000f8e18ff */
[----:B-1-34-:R-:W-:Y:S11]  /*1ee0*/  @P0 BRA `(.L_x_27) ;  /* 0x00000000000c0947 */ /* 0x01aff60003800000 */
[----:B------:R-:W-:Y:S04]  /*1ef0*/  SHF.L.U32 R3, R12, 0x1f, RZ ;  /* 0x0000001f0c037819 */ /* 0x000fe800000006ff */
[----:B------:R-:W3:Y:S02]  /*1f00*/  SYNCS.PHASECHK.TRANS64.TRYWAIT P0, [UR33+0x178], R3 ;  /* 0x00017803ff0075a7 */ /* 0x000ee40008001121 */
[----:B---3--:R-:W-:Y:S05]  /*1f10*/  @!P0 BRA `(.L_x_28) ;  /* 0x0000006c00b88947 */ /* 0x008fea0003800000 */
.L_x_27:
[----:B------:R3:W-:Y:S01]  /*1f20*/  @!P3 SYNCS.ARRIVE.TRANS64 RZ, [UR33], R2 ;  /* 0x00000002ffffb9a7 */ /* 0x0007e20008000021 */
[----:B------:R-:W-:Y:S04]  /*1f30*/  ULOP3.LUT UR6, UR26, 0x2, URZ, 0xfc, !UPT ;  /* 0x000000021a067892 */ /* 0x000fe8000f8efcff */
[----:B------:R-:W-:Y:S09]  /*1f40*/  UISETP.NE.AND UP0, UPT, UR6, 0x2, UPT ;  /* 0x000000020600788c */ /* 0x000ff2000bf05270 */
[----:B------:R-:W-:Y:S05]  /*1f50*/  BRA.U UP0, `(.L_x_29) ;  /* 0x0000000100047547 */ /* 0x000fea000b800000 */
[----:B-1----:R-:W-:Y:S05]  /*1f60*/  BPT.TRAP 0x1 ;  /* 0x000000040000795c */ /* 0x002fea0000300000 */
.L_x_29:
[----:B------:R-:W-:Y:S04]  /*1f70*/  BSSY.RECONVERGENT B0, `(.L_x_30) ;  /* 0x0000003000007945 */ /* 0x000fe80003800200 */
[----:B------:R-:W-:Y:S05]  /*1f80*/  @P2 BRA `(.L_x_31) ;  /* 0x0000000000042947 */ /* 0x000fea0003800000 */
[----:B-1----:R-:W-:Y:S05]  /*1f90*/  BPT.TRAP 0x1 ;  /* 0x000000040000795c */ /* 0x002fea0000300000 */
.L_x_31:
[----:B-1----:R-:W-:Y:S05]  /*1fa0*/  BSYNC.RECONVERGENT B0 ;  /* 0x0000000000007941 */ /* 0x002fea0003800200 */
.L_x_30:
[----:B------:R-:W-:Y:S02]  /*1fb0*/  UIADD3 UR6, UPT, UPT, UR5, 0x1, URZ ;  /* 0x0000000105067890 */ /* 0x000fe4000fffe0ff */
[----:B------:R-:W-:Y:S02]  /*1fc0*/  UIADD3 UR16, UP1, UPT, UR28, 0x80, URZ ;  /* 0x000000801c107890 */ /* 0x000fe4000ff3e0ff */
[----:B------:R-:W-:Y:S02]  /*1fd0*/  UISETP.NE.AND UP0, UPT, UR6, 0x2f, UPT ;  /* 0x0000002f0600788c */ /* 0x000fe4000bf05270 */
[----:B------:R-:W-:Y:S02]  /*1fe0*/  ULEA UR32, UR5, UR7, 0xb ;  /* 0x0000000705207291 */ /* 0x000fe4000f8e58ff */
[----:B------:R-:W-:Y:S02]  /*1ff0*/  USEL UR9, URZ, 0x1, UP0 ;  /* 0x00000001ff097887 */ /* 0x000fe40008000000 */
[----:B------:R-:W-:Y:S02]  /*2000*/  USEL UR6, UR6, URZ, UP0 ;  /* 0x000000ff06067287 */ /* 0x000fe40008000000 */
[----:B------:R-:W-:Y:S02]  /*2010*/  USHF.L.U32 UR34, UR13, 0x5, URZ ;  /* 0x000000050d227899 */ /* 0x000fe400080006ff */
[----:B------:R-:W-:Y:S01]  /*2020*/  ULEA UR8, UR6, UR7, 0x3 ;  /* 0x0000000706087291 */ /* 0x000fe2000f8e18ff */
[----:B------:R-:W-:Y:S01]  /*2030*/  LOP3.LUT R12, R12, UR9, RZ, 0x3c, !PT ;  /* 0x000000090c0c7c12 */ /* 0x000fe2000f8e3cff */
[----:B------:R-:W-:Y:S02]  /*2040*/  UIADD3.X UR17, UPT, UPT, URZ, UR29, URZ, UP1, !UPT ;  /* 0x0000001dff117290 */ /* 0x000fe40008ffe4ff */
[----:B------:R-:W-:Y:S01]  /*2050*/  UIADD3 UR32, UPT, UPT, UR32, 0x2c80, URZ ;  /* 0x00002c8020207890 */ /* 0x000fe2000fffe0ff */
[----:B--2---:R-:W-:Y:S01]  /*2060*/  SHF.L.U32 R0, R12, 0x1f, RZ ;  /* 0x0000001f0c007819 */ /* 0x004fe200000006ff */
[----:B------:R-:W-:Y:S02]  /*2070*/  UIADD3 UR14, UP0, UPT, UR28, 0x180, URZ ;  /* 0x000001801c0e7890 */ /* 0x000fe4000ff1e0ff */
[----:B------:R-:W-:Y:S01]  /*2080*/  UIADD3 UR13, UPT, UPT, UR13, 0x1, URZ ;  /* 0x000000010d0d7890 */ /* 0x000fe2000fffe0ff */
[----:B------:R4:W1:Y:S01]  /*2090*/  SYNCS.PHASECHK.TRANS64.TRYWAIT P0, [UR8+0x178], R0 ;  /* 0x00017800ff0075a7 */ /* 0x0008620008001108 */
[----:B------:R-:W-:Y:S01]  /*20a0*/  UIMAD UR8, UR5, 0xa00, UR4 ;  /* 0x00000a00050878a4 */ /* 0x000fe2000f8e0204 */
[----:B------:R-:W-:Y:S01]  /*20b0*/  UMOV UR18, 0x0 ;  /* 0x0000000000127882 */ /* 0x000fe20000000000 */
[----:B------:R-:W-:Y:S02]  /*20c0*/  UMOV UR19, 0x10000000 ;  /* 0x1000000000137882 */ /* 0x000fe40000000000 */
[----:B------:R-:W-:Y:S01]  /*20d0*/  UIADD3 UR8, UPT, UPT, UR7, 0x1a480, UR8 ;  /* 0x0001a48007087890 */ /* 0x000fe2000fffe008 */
[----:B------:R-:W-:Y:S01]  /*20e0*/  UTMALDG.3D [UR32], [UR16], desc[UR18] ;  /* 0x00001220100075b4 */ /* 0x000fe20008011000 */
[----:B------:R-:W-:Y:S02]  /*20f0*/  UIADD3.X UR15, UPT, UPT, URZ, UR29, URZ, UP0, !UPT ;  /* 0x0000001dff0f7290 */ /* 0x000fe400087fe4ff */
[----:B------:R-:W-:Y:S01]  /*2100*/  UISETP.NE.AND UP0, UPT, UR13, UR21, UPT ;  /* 0x000000150d00728c */ /* 0x000fe2000bf05270 */
[----:B------:R-:W-:Y:S01]  /*2110*/  UMOV UR5, 0x30000 ;  /* 0x0003000000057882 */ /* 0x000fe20000000000 */
[----:B------:R-:W-:Y:S01]  /*2120*/  UMOV UR12, UR36 ;  /* 0x00000024000c7c82 */ /* 0x000fe20008000000 */
[----:B------:R-:W-:Y:S01]  /*2130*/  UMOV UR9, UR33 ;  /* 0x0000002100097c82 */ /* 0x000fe20008000000 */
[----:B------:R-:W-:Y:S03]  /*2140*/  UMOV UR10, UR34 ;  /* 0x00000022000a7c82 */ /* 0x000fe60008000000 */
[----:B------:R2:W-:Y:S02]  /*2150*/  UTMALDG.3D.MULTICAST [UR8], [UR14], UR5, desc[UR18] ;  /* 0x000012080e0073b4 */ /* 0x0005e40008011805 */
[----:B--2---:R-:W-:Y:S01]  /*2160*/  UMOV UR14, UR21 ;  /* 0x00000015000e7c82 */ /* 0x004fe20008000000 */
[----:B------:R-:W-:Y:S01]  /*2170*/  UMOV UR5, UR6 ;  /* 0x0000000600057c82 */ /* 0x000fe20008000000 */
[----:B------:R-:W-:Y:S05]  /*2180*/  BRA.U UP0, `(.L_x_32) ;  /* 0xfffffffd004c7547 */ /* 0x000fea000b83ffff */
.L_x_26:
[----:B------:R-:W-:Y:S01]  /*2190*/  ULEA UR5, UR6, UR7, 0x3 ;  /* 0x0000000706057291 */ /* 0x000fe2000f8e18ff */
[----:B--2-4-:R-:W-:Y:S01]  /*21a0*/  SHF.L.U32 R0, R12, 0x1f, RZ ;  /* 0x0000001f0c007819 */ /* 0x014fe200000006ff */
[----:B------:R-:W-:Y:S01]  /*21b0*/  @!P1 SYNCS.ARRIVE.TRANS64.A1T0 RZ, [UR7+0x308], RZ ;  /* 0x000308ffffff99a7 */ /* 0x000fe20008100007 */
[----:B------:R-:W-:-:S06]  /*21c0*/  UISETP.GT.AND UP0, UPT, UR42, UR40, UPT ;  /* 0x000000282a00728c */ /* 0x000fcc000bf04270 */
[----:B-1-3--:R1:W2:Y:S03]  /*21d0*/  SYNCS.PHASECHK.TRANS64.TRYWAIT P0, [UR5+0x178], R0 ;  /* 0x00017800ff0075a7 */ /* 0x00a2a60008001105 */
[----:B------:R-:W-:Y:S05]  /*21e0*/  BRA.U !UP0, `(.L_x_33) ;  /* 0x0000000108c07547 */ /* 0x000fea000b800000 */
[----:B------:R-:W-:Y:S01]  /*21f0*/  UIADD3 UR13, UPT, UPT, UR43, UR14, URZ ;  /* 0x0000000e2b0d7290 */ /* 0x000fe2000fffe0ff */
[----:B------:R-:W-:-:S11]  /*2200*/  UMOV UR5, UR6 ;  /* 0x0000000600057c82 */ /* 0x000fd60008000000 */
.L_x_39:
[----:B--2---:R-:W-:Y:S01]  /*2210*/  @!P3 MOV R2, 0x1200 ;  /* 0x000012000002b802 */ /* 0x004fe20000000f00 */
[----:B------:R-:W-:Y:S01]  /*2220*/  ULEA UR17, UR5, UR7, 0x3 ;  /* 0x0000000705117291 */ /* 0x000fe2000f8e18ff */
[----:B--234-:R-:W-:Y:S11]  /*2230*/  @P0 BRA `(.L_x_34) ;  /* 0x00000000000c0947 */ /* 0x01cff60003800000 */
[----:B------:R-:W-:Y:S04]  /*2240*/  SHF.L.U32 R3, R12, 0x1f, RZ ;  /* 0x0000001f0c037819 */ /* 0x000fe800000006ff */
[----:B------:R-:W2:Y:S02]  /*2250*/  SYNCS.PHASECHK.TRANS64.TRYWAIT P0, [UR17+0x178], R3 ;  /* 0x00017803ff0075a7 */ /* 0x000ea40008001111 */
[----:B--2---:R-:W-:Y:S05]  /*2260*/  @!P0 BRA `(.L_x_35) ;  /* 0x0000006800fc8947 */ /* 0x004fea0003800000 */
.L_x_34:
[----:B------:R2:W-:Y:S01]  /*2270*/  @!P3 SYNCS.ARRIVE.TRANS64 RZ, [UR17], R2 ;  /* 0x00000002ffffb9a7 */ /* 0x0005e20008000011 */
[----:B------:R-:W-:Y:S04]  /*2280*/  ULOP3.LUT UR6, UR26, 0x2, URZ, 0xfc, !UPT ;  /* 0x000000021a067892 */ /* 0x000fe8000f8efcff */
[----:B------:R-:W-:Y:S09]  /*2290*/  UISETP.NE.AND UP0, UPT, UR6, 0x2, UPT ;  /* 0x000000020600788c */ /* 0x000ff2000bf05270 */
[----:B------:R-:W-:Y:S05]  /*22a0*/  BRA.U UP0, `(.L_x_36) ;  /* 0x0000000100047547 */ /* 0x000fea000b800000 */
[----:B------:R-:W-:Y:S05]  /*22b0*/  BPT.TRAP 0x1 ;  /* 0x000000040000795c */ /* 0x000fea0000300000 */
.L_x_36:
[----:B------:R-:W-:Y:S04]  /*22c0*/  BSSY.RECONVERGENT B0, `(.L_x_37) ;  /* 0x0000003000007945 */ /* 0x000fe80003800200 */
[----:B------:R-:W-:Y:S05]  /*22d0*/  @P2 BRA `(.L_x_38) ;  /* 0x0000000000042947 */ /* 0x000fea0003800000 */
[----:B------:R-:W-:Y:S05]  /*22e0*/  BPT.TRAP 0x1 ;  /* 0x000000040000795c */ /* 0x000fea0000300000 */
.L_x_38:
[----:B------:R-:W-:Y:S05]  /*22f0*/  BSYNC.RECONVERGENT B0 ;  /* 0x0000000000007941 */ /* 0x000fea0003800200 */
.L_x_37:
[----:B------:R-:W-:Y:S02]  /*2300*/  UIADD3 UR6, UPT, UPT, UR5, 0x1, URZ ;  /* 0x0000000105067890 */ /* 0x000fe4000fffe0ff */
[----:B------:R-:W-:Y:S02]  /*2310*/  ULEA UR16, UR5, UR7, 0xb ;  /* 0x0000000705107291 */ /* 0x000fe4000f8e58ff */
[----:B------:R-:W-:Y:S02]  /*2320*/  UISETP.NE.AND UP0, UPT, UR6, 0x2f, UPT ;  /* 0x0000002f0600788c */ /* 0x000fe4000bf05270 */
[----:B------:R-:W-:Y:S02]  /*2330*/  UIADD3 UR24, UP1, UPT, UR28, 0x80, URZ ;  /* 0x000000801c187890 */ /* 0x000fe4000ff3e0ff */
[----:B------:R-:W-:Y:S02]  /*2340*/  USEL UR9, URZ, 0x1, UP0 ;  /* 0x00000001ff097887 */ /* 0x000fe40008000000 */
[----:B------:R-:W-:Y:S02]  /*2350*/  USEL UR6, UR6, URZ, UP0 ;  /* 0x000000ff06067287 */ /* 0x000fe40008000000 */
[----:B------:R-:W-:Y:S02]  /*2360*/  USHF.L.U32 UR18, UR14, 0x5, URZ ;  /* 0x000000050e127899 */ /* 0x000fe400080006ff */
[----:B------:R-:W-:Y:S01]  /*2370*/  ULEA UR8, UR6, UR7, 0x3 ;  /* 0x0000000706087291 */ /* 0x000fe2000f8e18ff */
[----:B------:R-:W-:Y:S01]  /*2380*/  LOP3.LUT R12, R12, UR9, RZ, 0x3c, !PT ;  /* 0x000000090c0c7c12 */ /* 0x000fe2000f8e3cff */
[----:B------:R-:W-:Y:S02]  /*2390*/  UIADD3 UR16, UPT, UPT, UR16, 0x2c80, URZ ;  /* 0x00002c8010107890 */ /* 0x000fe4000fffe0ff */
[----:B------:R-:W-:Y:S01]  /*23a0*/  UIADD3.X UR25, UPT, UPT, URZ, UR29, URZ, UP1, !UPT ;  /* 0x0000001dff197290 */ /* 0x000fe20008ffe4ff */
[----:B-1----:R-:W-:Y:S01]  /*23b0*/  SHF.L.U32 R0, R12, 0x1f, RZ ;  /* 0x0000001f0c007819 */ /* 0x002fe200000006ff */
[----:B------:R-:W-:Y:S02]  /*23c0*/  UIADD3 UR22, UP0, UPT, UR28, 0x180, URZ ;  /* 0x000001801c167890 */ /* 0x000fe4000ff1e0ff */
[----:B------:R-:W-:Y:S01]  /*23d0*/  UIADD3 UR14, UPT, UPT, UR14, 0x1, URZ ;  /* 0x000000010e0e7890 */ /* 0x000fe2000fffe0ff */
[----:B------:R3:W4:Y:S01]  /*23e0*/  SYNCS.PHASECHK.TRANS64.TRYWAIT P0, [UR8+0x178], R0 ;  /* 0x00017800ff0075a7 */ /* 0x0007220008001108 */
[----:B------:R-:W-:Y:S01]  /*23f0*/  UIMAD UR8, UR5, 0xa00, UR4 ;  /* 0x00000a00050878a4 */ /* 0x000fe2000f8e0204 */
[----:B------:R-:W-:Y:S01]  /*2400*/  UMOV UR30, 0x0 ;  /* 0x00000000001e7882 */ /* 0x000fe20000000000 */
[----:B------:R-:W-:Y:S01]  /*2410*/  UMOV UR31, 0x10000000 ;  /* 0x10000000001f7882 */ /* 0x000fe20000000000 */
[----:B------:R-:W-:Y:S01]  /*2420*/  UMOV UR19, UR35 ;  /* 0x0000002300137c82 */ /* 0x000fe20008000000 */
[----:B------:R-:W-:Y:S01]  /*2430*/  UMOV UR20, UR36 ;  /* 0x0000002400147c82 */ /* 0x000fe20008000000 */
[----:B------:R-:W-:Y:S01]  /*2440*/  UIADD3 UR8, UPT, UPT, UR7, 0x1a480, UR8 ;  /* 0x0001a48007087890 */ /* 0x000fe2000fffe008 */
[----:B------:R-:W-:Y:S01]  /*2450*/  UTMALDG.3D [UR16], [UR24], desc[UR30] ;  /* 0x00001e10180075b4 */ /* 0x000fe20008011000 */
[----:B------:R-:W-:Y:S01]  /*2460*/  UIADD3.X UR23, UPT, UPT, URZ, UR29, URZ, UP0, !UPT ;  /* 0x0000001dff177290 */ /* 0x000fe200087fe4ff */
[----:B------:R-:W-:Y:S01]  /*2470*/  UMOV UR5, 0x30000 ;  /* 0x0003000000057882 */ /* 0x000fe20000000000 */
[----:B------:R-:W-:Y:S01]  /*2480*/  UMOV UR12, UR36 ;  /* 0x00000024000c7c82 */ /* 0x000fe20008000000 */
[----:B------:R-:W-:Y:S01]  /*2490*/  UMOV UR9, UR17 ;  /* 0x0000001100097c82 */ /* 0x000fe20008000000 */
[----:B------:R-:W-:Y:S01]  /*24a0*/  UMOV UR10, UR18 ;  /* 0x00000012000a7c82 */ /* 0x000fe20008000000 */
[----:B------:R-:W-:Y:S04]  /*24b0*/  UISETP.NE.AND UP0, UPT, UR14, UR13, UPT ;  /* 0x0000000d0e00728c */ /* 0x000fe8000bf05270 */
[----:B------:R1:W-:Y:S02]  /*24c0*/  UTMALDG.3D.MULTICAST [UR8], [UR22], UR5, desc[UR30] ;  /* 0x00001e08160073b4 */ /* 0x0003e40008011805 */
[----:B-1----:R-:W-:Y:S03]  /*24d0*/  UMOV UR5, UR6 ;  /* 0x0000000600057c82 */ /* 0x002fe60008000000 */
[----:B------:R-:W-:Y:S05]  /*24e0*/  BRA.U UP0, `(.L_x_39) ;  /* 0xfffffffd00487547 */ /* 0x000fea000b83ffff */
.L_x_33:
[C---:B------:R-:W-:Y:S01]  /*24f0*/  LEA R3, R11.reuse, UR7, 0x3 ;  /* 0x000000070b037c11 */ /* 0x040fe2000f8e18ff */
[----:B------:R-:W-:Y:S01]  /*2500*/  NOP ;  /* 0x0000000000007918 */ /* 0x000fe20000000000 */
[----:B-1-3--:R-:W-:Y:S02]  /*2510*/  SHF.L.U32 R0, R10, 0x1f, RZ ;  /* 0x0000001f0a007819 */ /* 0x00afe400000006ff */
[----:B------:R-:W-:Y:S02]  /*2520*/  LEA R5, R11, UR7, 0x4 ;  /* 0x000000070b057c11 */ /* 0x000fe4000f8e20ff */
[----:B--2-4-:R-:W1:Y:S02]  /*2530*/  SYNCS.PHASECHK.TRANS64.TRYWAIT P0, [R3+URZ+0x310], R0 ;  /* 0x00031000030075a7 */ /* 0x014e6400080011ff */
[----:B-1----:R-:W-:Y:S05]  /*2540*/  @!P0 BRA `(.L_x_40) ;  /* 0x00000068005c8947 */ /* 0x002fea0003800000 */
.L_x_148:
[----:B------:R-:W2:Y:S01]  /*2550*/  LDS.128 R4, [R5+0x3a0] ;  /* 0x0003a00005047984 */ /* 0x000ea20000000c00 */
[----:B------:R-:W-:Y:S01]  /*2560*/  UISETP.GE.AND UP0, UPT, UR41, 0x1, UPT ;  /* 0x000000012900788c */ /* 0x000fe2000bf06270 */
[----:B------:R-:W-:Y:S01]  /*2570*/  @!PT LDS RZ, [RZ] ;  /* 0x00000000fffff984 */ /* 0x000fe20000000800 */
[----:B------:R-:W-:Y:S01]  /*2580*/  @!PT LDS RZ, [RZ] ;  /* 0x00000000fffff984 */ /* 0x000fe20000000800 */
[----:B------:R-:W-:Y:S01]  /*2590*/  @!PT LDS RZ, [RZ] ;  /* 0x00000000fffff984 */ /* 0x000fe20000000800 */
[----:B------:R-:W-:Y:S01]  /*25a0*/  @!PT LDS RZ, [RZ] ;  /* 0x00000000fffff984 */ /* 0x000fe20000000800 */
[----:B------:R3:W-:Y:S06]  /*25b0*/  MEMBAR.ALL.CTA ;  /* 0x0000000000007992 */ /* 0x0007ec0000008000 */
[----:B---3--:R-:W3:Y:S01]  /*25c0*/  FENCE.VIEW.ASYNC.S ;  /* 0x00000000000073c6 */ /* 0x008ee20000000000 */
[----:B--2---:R-:W-:-:S13]  /*25d0*/  LOP3.LUT P0, RZ, R6, 0x1, RZ, 0xc0, !PT ;  /* 0x0000000106ff7812 */ /* 0x004fda000780c0ff */
[----:B---3--:R-:W-:Y:S01]  /*25e0*/  VOTEU.ANY UP1, P0 ;  /* 0x0000000000ff7886 */ /* 0x008fe20000020100 */
[----:B------:R-:W-:-:S13]  /*25f0*/  PLOP3.LUT P0, PT, PT, PT, UP1, 0x80, 0x8 ;  /* 0x000000000008781c */ /* 0x000fda0003f0f018 */
[----:B-1----:R-:W-:Y:S02]  /*2600*/  @P0 LOP3.LUT R0, R5, 0xffff, RZ, 0xc0, !PT ;  /* 0x0000ffff05000812 */ /* 0x002fe400078ec0ff */
[----:B------:R-:W-:Y:S02]  /*2610*/  @P0 MOV R2, R4 ;  /* 0x0000000400020202 */ /* 0x000fe40000000f00 */
[----:B------:R-:W-:Y:S01]  /*2620*/  @P0 R2UR UR8, R0 ;  /* 0x00000000000802ca */ /* 0x000fe200000e0000 */
[----:B------:R-:W-:Y:S01]  /*2630*/  VIADD R0, R3, 0x320 ;  /* 0x0000032003007836 */ /* 0x000fe20000000000 */
[----:B------:R-:W-:Y:S02]  /*2640*/  @P0 SHF.R.U32.HI R4, RZ, 0x10, R5 ;  /* 0x00000010ff040819 */ /* 0x000fe40000011605 */
[----:B------:R-:W-:Y:S02]  /*2650*/  @P0 R2UR UR9, R2 ;  /* 0x00000000020902ca */ /* 0x000fe400000e0000 */
[----:B------:R-:W-:-:S02]  /*2660*/  PRMT R0, RZ, 0x654, R0 ;  /* 0x00000654ff007816 */ /* 0x000fc40000000000 */
[----:B------:R-:W-:Y:S02]  /*2670*/  @P0 R2UR UR5, R4 ;  /* 0x00000000040502ca */ /* 0x000fe400000e0000 */
[----:B------:R1:W-:Y:S03]  /*2680*/  SYNCS.ARRIVE.TRANS64.RED.A1T0 RZ, [R0+URZ], RZ ;  /* 0x000000ff00ff79a7 */ /* 0x0003e600081004ff */
[----:B------:R-:W-:-:S04]  /*2690*/  @UP1 UMOV UR27, UR8 ;  /* 0x00000008001b1c82 */ /* 0x000fc80008000000 */
[----:B------:R-:W-:-:S04]  /*26a0*/  @UP1 UMOV UR37, UR9 ;  /* 0x0000000900251c82 */ /* 0x000fc80008000000 */
[----:B------:R-:W-:Y:S01]  /*26b0*/  @UP1 UMOV UR36, UR5 ;  /* 0x0000000500241c82 */ /* 0x000fe20008000000 */
[----:B------:R-:W-:Y:S05]  /*26c0*/  BRA.U !UP0, `(.L_x_41) ;  /* 0x0000000108d47547 */ /* 0x000fea000b800000 */
[----:B------:R-:W2:Y:S01]  /*26d0*/  LDCU.128 UR12, c[0x0][0xb10] ;  /* 0x00016200ff0c77ac */ /* 0x000ea20008000c00 */
[----:B------:R-:W3:Y:S01]  /*26e0*/  LDCU UR24, c[0x0][0xb20] ;  /* 0x00016400ff1877ac */ /* 0x000ee20008000800 */
[----:B------:R-:W4:Y:S01]  /*26f0*/  LDCU UR20, c[0x0][0xb0c] ;  /* 0x00016180ff1477ac */ /* 0x000f220008000800 */
[----:B------:R-:W1:Y:S01]  /*2700*/  LDCU.64 UR10, c[0x0][0xb28] ;  /* 0x00016500ff0a77ac */ /* 0x000e620008000a00 */
[----:B------:R-:W-:Y:S02]  /*2710*/  UISETP.NE.AND UP3, UPT, UR41, 0x1, UPT ;  /* 0x000000012900788c */ /* 0x000fe4000bf65270 */
[----:B--2---:R-:W-:Y:S02]  /*2720*/  UIMAD.WIDE.U32 UR16, UR38, UR15, URZ ;  /* 0x0000000f261072a5 */ /* 0x004fe4000f8e00ff */
[----:B------:R-:W-:Y:S02]  /*2730*/  UIMAD.WIDE.U32 UR8, UR39, UR12, URZ ;  /* 0x0000000c270872a5 */ /* 0x000fe4000f8e00ff */
[----:B------:R-:W-:-:S02]  /*2740*/  UISETP.NE.AND UP0, UPT, UR14, 0x1, UPT ;  /* 0x000000010e00788c */ /* 0x000fc4000bf05270 */
[----:B------:R-:W-:Y:S01]  /*2750*/  UIMAD.WIDE.U32 UR22, UR27, UR15, URZ ;  /* 0x0000000f1b1672a5 */ /* 0x000fe2000f8e00ff */
[----:B------:R-:W-:Y:S02]  /*2760*/  UMOV UR16, UR17 ;  /* 0x0000001100107c82 */ /* 0x000fe40008000000 */
[----:B------:R-:W-:Y:S01]  /*2770*/  UMOV UR8, UR9 ;  /* 0x0000000900087c82 */ /* 0x000fe20008000000 */
[----:B---3--:R-:W-:Y:S02]  /*2780*/  USHF.R.U32.HI UR16, URZ, UR24, UR16 ;  /* 0x00000018ff107299 */ /* 0x008fe40008011610 */
[----:B------:R-:W-:Y:S02]  /*2790*/  USHF.R.U32.HI UR9, URZ, UR13, UR8 ;  /* 0x0000000dff097299 */ /* 0x000fe40008011608 */
[----:B----4-:R-:W-:Y:S02]  /*27a0*/  UISETP.NE.AND UP2, UPT, UR20, 0x1, UPT ;  /* 0x000000011400788c */ /* 0x010fe4000bf45270 */
[----:B------:R-:W-:-:S02]  /*27b0*/  USEL UR8, UR38, UR16, !UP0 ;  /* 0x0000001026087287 */ /* 0x000fc4000c000000 */
[----:B------:R-:W-:Y:S02]  /*27c0*/  USEL UR9, UR39, UR9, !UP2 ;  /* 0x0000000927097287 */ /* 0x000fe4000d000000 */
[----:B-1----:R-:W-:Y:S01]  /*27d0*/  UIMAD.WIDE.U32 UR16, UR8, UR10, URZ ;  /* 0x0000000a081072a5 */ /* 0x002fe2000f8e00ff */
[----:B------:R-:W-:Y:S01]  /*27e0*/  UMOV UR5, UR23 ;  /* 0x0000001700057c82 */ /* 0x000fe20008000000 */
[----:B------:R-:W-:Y:S02]  /*27f0*/  UIMAD.WIDE.U32 UR18, UR37, UR12, URZ ;  /* 0x0000000c251272a5 */ /* 0x000fe4000f8e00ff */
[----:B------:R-:W-:-:S03]  /*2800*/  UIMAD.WIDE.U32 UR22, UR9, UR10, URZ ;  /* 0x0000000a091672a5 */ /* 0x000fc6000f8e00ff */
[----:B------:R-:W-:Y:S01]  /*2810*/  UMOV UR16, UR17 ;  /* 0x0000001100107c82 */ /* 0x000fe20008000000 */
[----:B------:R-:W-:Y:S02]  /*2820*/  USHF.R.U32.HI UR5, URZ, UR24, UR5 ;  /* 0x00000018ff057299 */ /* 0x000fe40008011605 */
[----:B------:R-:W-:Y:S01]  /*2830*/  @UP3 USHF.R.U32.HI UR8, URZ, UR11, UR16 ;  /* 0x0000000bff083299 */ /* 0x000fe20008011610 */
[----:B------:R-:W-:Y:S01]  /*2840*/  UMOV UR18, UR19 ;  /* 0x0000001300127c82 */ /* 0x000fe20008000000 */
[----:B------:R-:W-:Y:S01]  /*2850*/  UMOV UR22, UR23 ;  /* 0x0000001700167c82 */ /* 0x000fe20008000000 */
[----:B------:R-:W-:Y:S02]  /*2860*/  USHF.R.U32.HI UR13, URZ, UR13, UR18 ;  /* 0x0000000dff0d7299 */ /* 0x000fe40008011612 */
[----:B------:R-:W-:Y:S02]  /*2870*/  USEL UR5, UR27, UR5, !UP0 ;  /* 0x000000051b057287 */ /* 0x000fe4000c000000 */
[----:B------:R-:W-:-:S02]  /*2880*/  @UP3 USHF.R.U32.HI UR9, URZ, UR11, UR22 ;  /* 0x0000000bff093299 */ /* 0x000fc40008011616 */
[----:B------:R-:W-:Y:S02]  /*2890*/  UIMAD UR12, UR41, UR8, URZ ;  /* 0x00000008290c72a4 */ /* 0x000fe4000f8e02ff */
[----:B------:R-:W-:Y:S02]  /*28a0*/  USEL UR8, UR37, UR13, !UP2 ;  /* 0x0000000d25087287 */ /* 0x000fe4000d000000 */
[----:B------:R-:W-:Y:S02]  /*28b0*/  UIMAD UR15, UR41, UR9, URZ ;  /* 0x00000009290f72a4 */ /* 0x000fe4000f8e02ff */
[----:B------:R-:W-:Y:S02]  /*28c0*/  UISETP.GE.AND UP0, UPT, UR5, UR12, UPT ;  /* 0x0000000c0500728c */ /* 0x000fe4000bf06270 */
[----:B------:R-:W-:Y:S02]  /*28d0*/  UIMAD.WIDE.U32 UR12, UR5, UR10, URZ ;  /* 0x0000000a050c72a5 */ /* 0x000fe4000f8e00ff */
[----:B------:R-:W-:-:S02]  /*28e0*/  UISETP.GE.OR UP0, UPT, UR8, UR15, UP0 ;  /* 0x0000000f0800728c */ /* 0x000fc40008706670 */
[----:B------:R-:W-:Y:S02]  /*28f0*/  UIMAD.WIDE.U32 UR16, UR8, UR10, URZ ;  /* 0x0000000a081072a5 */ /* 0x000fe4000f8e00ff */
[----:B------:R-:W-:Y:S01]  /*2900*/  UIADD3 UR15, UPT, UPT, -UR8, URZ, URZ ;  /* 0x000000ff080f7290 */ /* 0x000fe2000fffe1ff */
[----:B------:R-:W-:Y:S01]  /*2910*/  UMOV UR12, UR13 ;  /* 0x0000000d000c7c82 */ /* 0x000fe20008000000 */
[----:B------:R-:W-:Y:S02]  /*2920*/  UIADD3 UR13, UPT, UPT, -UR5, URZ, URZ ;  /* 0x000000ff050d7290 */ /* 0x000fe4000fffe1ff */
[----:B------:R-:W-:-:S03]  /*2930*/  USHF.R.U32.HI UR12, URZ, UR11, UR12 ;  /* 0x0000000bff0c7299 */ /* 0x000fc6000801160c */
[----:B------:R-:W-:Y:S01]  /*2940*/  @!UP0 UMOV UR10, UR17 ;  /* 0x00000011000a8c82 */ /* 0x000fe20008000000 */
[----:B------:R-:W-:Y:S02]  /*2950*/  UIMAD UR13, UR14, UR13, UR27 ;  /* 0x0000000d0e0d72a4 */ /* 0x000fe4000f8e021b */
[----:B------:R-:W-:Y:S02]  /*2960*/  USEL UR12, UR5, UR12, !UP3 ;  /* 0x0000000c050c7287 */ /* 0x000fe4000d800000 */
[----:B------:R-:W-:Y:S02]  /*2970*/  @!UP0 USHF.R.U32.HI UR10, URZ, UR11, UR10 ;  /* 0x0000000bff0a8299 */ /* 0x000fe4000801160a */
[----:B------:R-:W-:Y:S02]  /*2980*/  UIADD3 UR11, UPT, UPT, -UR12, URZ, URZ ;  /* 0x000000ff0c0b7290 */ /* 0x000fe4000fffe1ff */
[----:B------:R-:W-:Y:S02]  /*2990*/  @!UP0 USEL UR10, UR8, UR10, !UP3 ;  /* 0x0000000a080a8287 */ /* 0x000fe4000d800000 */
[----:B------:R-:W-:-:S02]  /*29a0*/  UIMAD UR11, UR41, UR11, UR5 ;  /* 0x0000000b290b72a4 */ /* 0x000fc4000f8e0205 */
[----:B------:R-:W-:Y:S02]  /*29b0*/  @!UP0 UIADD3 UR12, UPT, UPT, UR12, -UR10, URZ ;  /* 0x8000000a0c0c8290 */ /* 0x000fe4000fffe0ff */
[----:B------:R-:W-:Y:S02]  /*29c0*/  @!UP0 UIMAD UR10, UR11, UR9, UR10 ;  /* 0x000000090b0a82a4 */ /* 0x000fe4000f8e020a */
[----:B------:R-:W-:Y:S02]  /*29d0*/  @!UP0 UIMAD UR5, UR41, UR12, UR8 ;  /* 0x0000000c290582a4 */ /* 0x000fe4000f8e0208 */
[----:B------:R-:W-:Y:S02]  /*29e0*/  UIMAD UR9, UR20, UR15, UR37 ;  /* 0x0000000f140972a4 */ /* 0x000fe4000f8e0225 */
[----:B------:R-:W-:Y:S01]  /*29f0*/  UIMAD UR27, UR5, UR14, UR13 ;  /* 0x0000000e051b72a4 */ /* 0x000fe2000f8e020d */
[----:B------:R-:W-:Y:S02]  /*2a00*/  @!UP0 UMOV UR8, UR10 ;  /* 0x0000000a00088c82 */ /* 0x000fe40008000000 */
[----:B------:R-:W-:-:S12]  /*2a10*/  UIMAD UR37, UR8, UR20, UR9 ;  /* 0x00000014082572a4 */ /* 0x000fd8000f8e0209 */
.L_x_41:
[----:B------:R-:W2:Y:S02]  /*2a20*/  LDCU UR5, c[0x0][0xb30] ;  /* 0x00016600ff0577ac */ /* 0x000ea40008000800 */
[----:B--2---:R-:W-:-:S09]  /*2a30*/  UISETP.NE.AND UP0, UPT, UR5, 0x1, UPT ;  /* 0x000000010500788c */ /* 0x004fd2000bf05270 */
[----:B------:R-:W-:Y:S05]  /*2a40*/  BRA.U UP0, `(.L_x_42) ;  /* 0x0000000100447547 */ /* 0x000fea000b800000 */
[----:B------:R-:W2:Y:S01]  /*2a50*/  LDCU.128 UR12, c[0x0][0xb10] ;  /* 0x00016200ff0c77ac */ /* 0x000ea20008000c00 */
[----:B------:R-:W3:Y:S01]  /*2a60*/  LDCU UR16, c[0x0][0xb0c] ;  /* 0x00016180ff1077ac */ /* 0x000ee20008000800 */
[----:B------:R-:W4:Y:S01]  /*2a70*/  LDCU UR17, c[0x0][0xb20] ;  /* 0x00016400ff1177ac */ /* 0x000f220008000800 */
[----:B--2---:R-:W-:Y:S02]  /*2a80*/  UIMAD.WIDE.U32 UR10, UR37, UR12, URZ ;  /* 0x0000000c250a72a5 */ /* 0x004fe4000f8e00ff */
[----:B------:R-:W-:Y:S02]  /*2a90*/  UIMAD.WIDE.U32 UR8, UR27, UR15, URZ ;  /* 0x0000000f1b0872a5 */ /* 0x000fe4000f8e00ff */
[----:B---3--:R-:W-:Y:S02]  /*2aa0*/  UISETP.NE.AND UP2, UPT, UR16, 0x1, UPT ;  /* 0x000000011000788c */ /* 0x008fe4000bf45270 */
[----:B------:R-:W-:Y:S01]  /*2ab0*/  UISETP.NE.AND UP0, UPT, UR14, 0x1, UPT ;  /* 0x000000010e00788c */ /* 0x000fe2000bf05270 */
[----:B------:R-:W-:-:S02]  /*2ac0*/  UMOV UR10, UR11 ;  /* 0x0000000b000a7c82 */ /* 0x000fc40008000000 */
[----:B------:R-:W-:Y:S01]  /*2ad0*/  UMOV UR5, UR9 ;  /* 0x0000000900057c82 */ /* 0x000fe20008000000 */
[----:B------:R-:W-:Y:S02]  /*2ae0*/  USHF.R.U32.HI UR13, URZ, UR13, UR10 ;  /* 0x0000000dff0d7299 */ /* 0x000fe4000801160a */
[----:B----4-:R-:W-:Y:S02]  /*2af0*/  USHF.R.U32.HI UR5, URZ, UR17, UR5 ;  /* 0x00000011ff057299 */ /* 0x010fe40008011605 */
[----:B------:R-:W-:Y:S02]  /*2b00*/  USEL UR8, UR37, UR13, !UP2 ;  /* 0x0000000d25087287 */ /* 0x000fe4000d000000 */
[----:B------:R-:W-:-:S04]  /*2b10*/  USEL UR5, UR27, UR5, !UP0 ;  /* 0x000000051b057287 */ /* 0x000fc8000c000000 */
[----:B------:R-:W-:Y:S02]  /*2b20*/  UIADD3 UR9, UPT, UPT, UR8, -UR5, URZ ;  /* 0x8000000508097290 */ /* 0x000fe4000fffe0ff */
[----:B------:R-:W-:Y:S02]  /*2b30*/  UIADD3 UR5, UPT, UPT, -UR8, UR5, URZ ;  /* 0x0000000508057290 */ /* 0x000fe4000fffe1ff */
[----:B------:R-:W-:Y:S02]  /*2b40*/  UIMAD UR27, UR9, UR14, UR27 ;  /* 0x0000000e091b72a4 */ /* 0x000fe4000f8e021b */
[----:B------:R-:W-:-:S12]  /*2b50*/  UIMAD UR37, UR5, UR16, UR37 ;  /* 0x00000010052572a4 */ /* 0x000fd8000f8e0225 */
.L_x_42:
[----:B------:R-:W-:Y:S01]  /*2b60*/  VIADD R11, R11, 0x1 ;  /* 0x000000010b0b7836 */ /* 0x000fe20000000000 */
[----:B------:R-:W-:Y:S01]  /*2b70*/  R2UR UR5, R93 ;  /* 0x000000005d0572ca */ /* 0x000fe200000e0000 */
[----:B------:R-:W-:Y:S01]  /*2b80*/  UIADD3 UR49, UPT, UPT, UR27, UR61, URZ ;  /* 0x0000003d1b317290 */ /* 0x000fe2000fffe0ff */
[----:B------:R-:W-:Y:S02]  /*2b90*/  PLOP3.LUT P1, PT, PT, PT, PT, 0x80, 0x8 ;  /* 0x000000000008781c */ /* 0x000fe40003f2f070 */
[----:B------:R-:W-:-:S04]  /*2ba0*/  ISETP.NE.AND P0, PT, R11, 0x2, PT ;  /* 0x000000020b00780c */ /* 0x000fc80003f05270 */
[----:B------:R-:W-:Y:S02]  /*2bb0*/  SEL R3, RZ, 0x1, P0 ;  /* 0x00000001ff037807 */ /* 0x000fe40000000000 */
[----:B------:R-:W-:Y:S02]  /*2bc0*/  SEL R11, R11, RZ, P0 ;  /* 0x000000ff0b0b7207 */ /* 0x000fe40000000000 */
[----:B------:R-:W-:Y:S01]  /*2bd0*/  LOP3.LUT R10, R10, R3, RZ, 0x3c, !PT ;  /* 0x000000030a0a7212 */ /* 0x000fe200078e3cff */
[----:B------:R-:W-:Y:S01]  /*2be0*/  UIADD3 UR48, UPT, UPT, UR37, UR5, URZ ;  /* 0x0000000525307290 */ /* 0x000fe2000fffe0ff */
[----:B------:R-:W-:Y:S11]  /*2bf0*/  BRA.U UP1, `(.L_x_43) ;  /* 0xfffffff101407547 */ /* 0x000ff6000b83ffff */
[----:B------:R-:W-:Y:S01]  /*2c00*/  UIADD3 UR7, UPT, UPT, UR7, 0x178, URZ ;  /* 0x0000017807077890 */ /* 0x000fe2000fffe0ff */
[----:B------:R-:W-:-:S03]  /*2c10*/  SHF.L.U32 R3, R12, 0x1f, RZ ;  /* 0x0000001f0c037819 */ /* 0x000fc600000006ff */
[----:B------:R-:W-:-:S09]  /*2c20*/  ULEA UR4, UR6, UR7, 0x3 ;  /* 0x0000000706047291 */ /* 0x000fd2000f8e18ff */
[----:B------:R-:W2:Y:S02]  /*2c30*/  SYNCS.PHASECHK.TRANS64.TRYWAIT P0, [UR4], R3 ;  /* 0x00000003ff0075a7 */ /* 0x000ea40008001104 */
[----:B--2---:R-:W-:Y:S05]  /*2c40*/  @!P0 BRA `(.L_x_44) ;  /* 0x0000006000b08947 */ /* 0x004fea0003800000 */
.L_x_150:
[----:B------:R-:W-:-:S04]  /*2c50*/  UIADD3 UR4, UPT, UPT, UR6, 0x1, URZ ;  /* 0x0000000106047890 */ /* 0x000fc8000fffe0ff */
[----:B------:R-:W-:-:S04]  /*2c60*/  UISETP.NE.AND UP0, UPT, UR4, 0x2f, UPT ;  /* 0x0000002f0400788c */ /* 0x000fc8000bf05270 */
[----:B------:R-:W-:Y:S02]  /*2c70*/  USEL UR6, URZ, 0x1, UP0 ;  /* 0x00000001ff067887 */ /* 0x000fe40008000000 */
[----:B------:R-:W-:-:S04]  /*2c80*/  USEL UR4, UR4, URZ, UP0 ;  /* 0x000000ff04047287 */ /* 0x000fc80008000000 */
[----:B------:R-:W-:Y:S01]  /*2c90*/  ULEA UR5, UR4, UR7, 0x3 ;  /* 0x0000000704057291 */ /* 0x000fe2000f8e18ff */
[----:B------:R-:W-:-:S04]  /*2ca0*/  LOP3.LUT R2, R12, UR6, RZ, 0x3c, !PT ;  /* 0x000000060c027c12 */ /* 0x000fc8000f8e3cff */
[----:B-1----:R-:W-:-:S04]  /*2cb0*/  SHF.L.U32 R3, R2, 0x1f, RZ ;  /* 0x0000001f02037819 */ /* 0x002fc800000006ff */
[----:B------:R-:W1:Y:S02]  /*2cc0*/  SYNCS.PHASECHK.TRANS64.TRYWAIT P0, [UR5], R3 ;  /* 0x00000003ff0075a7 */ /* 0x000e640008001105 */
[----:B-1----:R-:W-:Y:S05]  /*2cd0*/  @!P0 BRA `(.L_x_45) ;  /* 0x0000006000a48947 */ /* 0x002fea0003800000 */
.L_x_152:
        /* <DEDUP_REMOVED lines=9> */
.L_x_154:
        /* <DEDUP_REMOVED lines=9> */
.L_x_156:
        /* <DEDUP_REMOVED lines=9> */
.L_x_158:
        /* <DEDUP_REMOVED lines=9> */
.L_x_160:
        /* <DEDUP_REMOVED lines=9> */
.L_x_162:
        /* <DEDUP_REMOVED lines=9> */
.L_x_164:
        /* <DEDUP_REMOVED lines=9> */
.L_x_166:
        /* <DEDUP_REMOVED lines=9> */
.L_x_168:
        /* <DEDUP_REMOVED lines=9> */
.L_x_170:
        /* <DEDUP_REMOVED lines=9> */
.L_x_172:
        /* <DEDUP_REMOVED lines=9> */
.L_x_174:
        /* <DEDUP_REMOVED lines=9> */
.L_x_176:
        /* <DEDUP_REMOVED lines=9> */
.L_x_178:
        /* <DEDUP_REMOVED lines=9> */
.L_x_180:
        /* <DEDUP_REMOVED lines=9> */
.L_x_182:
        /* <DEDUP_REMOVED lines=9> */
.L_x_184:
        /* <DEDUP_REMOVED lines=9> */
.L_x_186:
        /* <DEDUP_REMOVED lines=9> */
.L_x_188:
        /* <DEDUP_REMOVED lines=9> */
.L_x_190:
        /* <DEDUP_REMOVED lines=9> */
.L_x_192:
        /* <DEDUP_REMOVED lines=9> */
.L_x_194:
        /* <DEDUP_REMOVED lines=9> */
.L_x_196:
        /* <DEDUP_REMOVED lines=9> */
.L_x_198:
        /* <DEDUP_REMOVED lines=9> */
.L_x_200:
        /* <DEDUP_REMOVED lines=9> */
.L_x_202:
        /* <DEDUP_REMOVED lines=9> */
.L_x_204:
        /* <DEDUP_REMOVED lines=9> */
.L_x_206:
        /* <DEDUP_REMOVED lines=9> */
.L_x_208:
        /* <DEDUP_REMOVED lines=9> */
.L_x_210:
        /* <DEDUP_REMOVED lines=9> */
.L_x_212:
        /* <DEDUP_REMOVED lines=9> */
.L_x_214:
        /* <DEDUP_REMOVED lines=9> */
.L_x_216:
        /* <DEDUP_REMOVED lines=9> */
.L_x_218:
        /* <DEDUP_REMOVED lines=9> */
.L_x_220:
        /* <DEDUP_REMOVED lines=9> */
.L_x_222:
        /* <DEDUP_REMOVED lines=9> */
.L_x_224:
        /* <DEDUP_REMOVED lines=9> */
.L_x_226:
        /* <DEDUP_REMOVED lines=9> */
.L_x_228:
        /* <DEDUP_REMOVED lines=9> */
.L_x_230:
        /* <DEDUP_REMOVED lines=9> */
.L_x_232:
        /* <DEDUP_REMOVED lines=9> */
.L_x_234:
        /* <DEDUP_REMOVED lines=9> */
.L_x_236:
        /* <DEDUP_REMOVED lines=9> */
.L_x_238:
        /* <DEDUP_REMOVED lines=9> */
.L_x_240:
[----:B------:R-:W-:-:S04]  /*45a0*/  UIADD3 UR4, UPT, UPT, UR4, 0x1, URZ ;  /* 0x0000000104047890 */ /* 0x000fc8000fffe0ff */
[----:B------:R-:W-:-:S04]  /*45b0*/  UISETP.NE.AND UP0, UPT, UR4, 0x2f, UPT ;  /* 0x0000002f0400788c */ /* 0x000fc8000bf05270 */
[----:B------:R-:W-:Y:S02]  /*45c0*/  USEL UR5, URZ, 0x1, UP0 ;  /* 0x00000001ff057887 */ /* 0x000fe40008000000 */
[----:B------:R-:W-:-:S04]  /*45d0*/  USEL UR4, UR4, URZ, UP0 ;  /* 0x000000ff04047287 */ /* 0x000fc80008000000 */
[----:B------:R-:W-:Y:S01]  /*45e0*/  ULEA UR4, UR4, UR7, 0x3 ;  /* 0x0000000704047291 */ /* 0x000fe2000f8e18ff */
[----:B-1----:R-:W-:-:S04]  /*45f0*/  LOP3.LUT R3, R2, UR5, RZ, 0x3c, !PT ;  /* 0x0000000502037c12 */ /* 0x002fc8000f8e3cff */
[----:B------:R-:W-:Y:S01]  /*4600*/  SHF.L.U32 R3, R3, 0x1f, RZ ;  /* 0x0000001f03037819 */ /* 0x000fe200000006ff */
[----:B------:R-:W-:-:S07]  /*4610*/  IMAD.U32 R0, RZ, RZ, UR4 ;  /* 0x00000004ff007e24 */ /* 0x000fce000f8e00ff */
.L_x_90:
[----:B-1----:R1:W2:Y:S02]  /*4620*/  SYNCS.PHASECHK.TRANS64.TRYWAIT P0, [R0+URZ], R3 ;  /* 0x00000003000075a7 */ /* 0x0022a400080011ff */
[----:B--2---:R-:W-:Y:S05]  /*4630*/  @!P0 NANOSLEEP.SYNCS 0x989680 ;  /* 0x009896800000895d */ /* 0x004fea0003900000 */
[----:B------:R-:W2:Y:S02]  /*4640*/  @!P0 SYNCS.PHASECHK.TRANS64 P0, [R0+URZ], R3 ;  /* 0x00000003000085a7 */ /* 0x000ea400080010ff */
[----:B--2---:R-:W-:Y:S05]  /*4650*/  @P0 EXIT ;  /* 0x000000000000094d */ /* 0x004fea0003800000 */
[----:B------:R-:W-:Y:S05]  /*4660*/  BRA `(.L_x_90) ;  /* 0xfffffffc00ec7947 */ /* 0x000fea000383ffff */
.L_x_23:
[----:B------:R-:W-:-:S04]  /*4670*/  UISETP.NE.AND UP0, UPT, UR50, URZ, UPT ;  /* 0x000000ff3200728c */ /* 0x000fc8000bf05270 */
[----:B------:R-:W-:-:S09]  /*4680*/  UISETP.NE.OR UP0, UPT, UR20, 0x1, UP0 ;  /* 0x000000011400788c */ /* 0x000fd20008705670 */
[----:B------:R-:W-:Y:S05]  /*4690*/  BRA.U UP0, `(.L_x_91) ;  /* 0x0000000500487547 */ /* 0x000fea000b800000 */
[----:B------:R-:W-:Y:S01]  /*46a0*/  ISETP.GE.U32.AND P2, PT, R0, 0x2, PT ;  /* 0x000000020000780c */ /* 0x000fe20003f46070 */
[----:B------:R-:W-:Y:S01]  /*46b0*/  IMAD.MOV.U32 R12, RZ, RZ, 0x1 ;  /* 0x00000001ff0c7424 */ /* 0x000fe200078e00ff */
[----:B------:R-:W-:Y:S02]  /*46c0*/  CS2R R10, SRZ ;  /* 0x00000000000a7805 */ /* 0x000fe4000001ff00 */
[----:B------:R-:W-:Y:S01]  /*46d0*/  CS2R R8, SRZ ;  /* 0x0000000000087805 */ /* 0x000fe2000001ff00 */
[----:B------:R-:W-:Y:S01]  /*46e0*/  UMOV UR6, 0x400 ;  /* 0x0000040000067882 */ /* 0x000fe20000000000 */
[----:B------:R-:W-:Y:S01]  /*46f0*/  UMOV UR5, URZ ;  /* 0x000000ff00057c82 */ /* 0x000fe20008000000 */
[----:B------:R-:W-:-:S12]  /*4700*/  ULEA UR6, UR50, UR6, 0x18 ;  /* 0x0000000632067291 */ /* 0x000fd8000f8ec0ff */
.L_x_95:
[----:B------:R-:W-:Y:S02]  /*4710*/  LEA R2, R8, UR6, 0x3 ;  /* 0x0000000608027c11 */ /* 0x000fe4000f8e18ff */
[----:B------:R-:W-:-:S03]  /*4720*/  SHF.L.U32 R5, R9, 0x1f, RZ ;  /* 0x0000001f09057819 */ /* 0x000fc600000006ff */
[----:B------:R-:W-:Y:S01]  /*4730*/  VIADD R4, R2, 0x380 ;  /* 0x0000038002047836 */ /* 0x000fe20000000000 */
[----:B------:R-:W2:Y:S02]  /*4740*/  SYNCS.PHASECHK.TRANS64.TRYWAIT P0, [R2+URZ+0x370], R5 ;  /* 0x00037005020075a7 */ /* 0x000ea400080011ff */
[----:B--2---:R-:W-:Y:S05]  /*4750*/  @!P0 BRA `(.L_x_92) ;  /* 0x00000058003c8947 */ /* 0x004fea0003800000 */
.L_x_241:
[----:B------:R-:W-:Y:S01]  /*4760*/  ULEA UR4, UR5, UR6, 0x3 ;  /* 0x0000000605047291 */ /* 0x000fe2000f8e18ff */
[----:B------:R-:W-:Y:S02]  /*4770*/  PRMT R4, RZ, 0x654, R4 ;  /* 0x00000654ff047816 */ /* 0x000fe40000000004 */
[----:B--2---:R-:W-:Y:S01]  /*4780*/  SHF.L.U32 R5, R12, 0x1f, RZ ;  /* 0x0000001f0c057819 */ /* 0x004fe200000006ff */
[----:B------:R-:W-:Y:S01]  /*4790*/  UIADD3 UR7, UPT, UPT, UR4, 0x310, URZ ;  /* 0x0000031004077890 */ /* 0x000fe2000fffe0ff */
[----:B------:R2:W-:Y:S05]  /*47a0*/  SYNCS.ARRIVE.TRANS64.RED.A1T0 RZ, [R4+URZ], RZ ;  /* 0x000000ff04ff79a7 */ /* 0x0005ea00081004ff */
[----:B------:R-:W-:Y:S01]  /*47b0*/  IMAD.U32 R7, RZ, RZ, UR7 ;  /* 0x00000007ff077e24 */ /* 0x000fe2000f8e00ff */
[----:B------:R-:W3:Y:S04]  /*47c0*/  SYNCS.PHASECHK.TRANS64.TRYWAIT P0, [UR4+0x320], R5 ;  /* 0x00032005ff0075a7 */ /* 0x000ee80008001104 */
[----:B------:R-:W-:Y:S01]  /*47d0*/  PRMT R6, R0, 0x654, R7 ;  /* 0x0000065400067816 */ /* 0x000fe20000000007 */
[----:B--2---:R-:W-:Y:S01]  /*47e0*/  @!P2 IMAD.MOV.U32 R4, RZ, RZ, 0x10 ;  /* 0x00000010ff04a424 */ /* 0x004fe200078e00ff */
[----:B---3--:R-:W-:Y:S06]  /*47f0*/  @!P0 BRA `(.L_x_93) ;  /* 0x0000005800288947 */ /* 0x008fec0003800000 */
.L_x_243:
[----:B------:R-:W-:Y:S01]  /*4800*/  ULEA UR8, UR5, UR6, 0x4 ;  /* 0x0000000605087291 */ /* 0x000fe2000f8e20ff */
[----:B------:R-:W-:Y:S01]  /*4810*/  SEL R3, R6, R3, !P2 ;  /* 0x0000000306037207 */ /* 0x000fe20005000000 */
[----:B------:R-:W-:Y:S01]  /*4820*/  UIADD3 UR9, UPT, UPT, UR4, 0x310, URZ ;  /* 0x0000031004097890 */ /* 0x000fe2000fffe0ff */
[----:B--2---:R-:W-:Y:S01]  /*4830*/  LEA R2, R11, UR6, 0x3 ;  /* 0x000000060b027c11 */ /* 0x004fe2000f8e18ff */
[----:B------:R-:W-:Y:S01]  /*4840*/  UIADD3 UR8, UPT, UPT, UR8, 0x3a0, URZ ;  /* 0x000003a008087890 */ /* 0x000fe2000fffe0ff */
[----:B------:R-:W-:Y:S01]  /*4850*/  SHF.L.U32 R5, R10, 0x1f, RZ ;  /* 0x0000001f0a057819 */ /* 0x000fe200000006ff */
[----:B------:R2:W-:Y:S01]  /*4860*/  @!P2 SYNCS.ARRIVE.TRANS64.RED RZ, [R3+URZ], R4 ;  /* 0x0000000403ffa9a7 */ /* 0x0005e200080004ff */
[----:B------:R-:W-:Y:S01]  /*4870*/  UIADD3 UR4, UPT, UPT, UR5, 0x1, URZ ;  /* 0x0000000105047890 */ /* 0x000fe2000fffe0ff */
[----:B------:R-:W-:-:S03]  /*4880*/  VIADD R8, R8, 0x1 ;  /* 0x0000000108087836 */ /* 0x000fc60000000000 */
[----:B------:R-:W-:Y:S02]  /*4890*/  UISETP.NE.AND UP0, UPT, UR4, 0x2, UPT ;  /* 0x000000020400788c */ /* 0x000fe4000bf05270 */
[----:B------:R-:W-:Y:S06]  /*48a0*/  UGETNEXTWORKID.BROADCAST [UR8], [UR9] ;  /* 0x00000000080073ca */ /* 0x000fec0008000100 */
[----:B------:R-:W-:Y:S01]  /*48b0*/  USEL UR7, URZ, 0x1, UP0 ;  /* 0x00000001ff077887 */ /* 0x000fe20008000000 */
[----:B------:R-:W-:Y:S01]  /*48c0*/  ISETP.NE.AND P0, PT, R8, 0x2, PT ;  /* 0x000000020800780c */ /* 0x000fe20003f05270 */
[----:B------:R-:W-:Y:S01]  /*48d0*/  USEL UR5, UR4, URZ, UP0 ;  /* 0x000000ff04057287 */ /* 0x000fe20008000000 */
[----:B------:R-:W3:Y:S03]  /*48e0*/  SYNCS.PHASECHK.TRANS64.TRYWAIT P1, [R2+URZ+0x310], R5 ;  /* 0x00031005020075a7 */ /* 0x000ee600080211ff */
[----:B------:R-:W-:Y:S01]  /*48f0*/  LOP3.LUT R12, R12, UR7, RZ, 0x3c, !PT ;  /* 0x000000070c0c7c12 */ /* 0x000fe2000f8e3cff */
[----:B--23--:R-:W-:Y:S07]  /*4900*/  @!P1 BRA `(.L_x_94) ;  /* 0x0000005400fc9947 */ /* 0x00cfee0003800000 */
.L_x_244:
[C---:B------:R-:W-:Y:S01]  /*4910*/  LEA R4, R11.reuse, UR6, 0x4 ;  /* 0x000000060b047c11 */ /* 0x040fe2000f8e20ff */
[----:B--2---:R-:W-:Y:S01]  /*4920*/  VIADD R2, R2, 0x320 ;  /* 0x0000032002027836 */ /* 0x004fe20000000000 */
[----:B------:R-:W-:Y:S01]  /*4930*/  SEL R8, R8, RZ, P0 ;  /* 0x000000ff08087207 */ /* 0x000fe20000000000 */
[----:B------:R-:W-:-:S03]  /*4940*/  VIADD R11, R11, 0x1 ;  /* 0x000000010b0b7836 */ /* 0x000fc60000000000 */
[----:B------:R-:W2:Y:S01]  /*4950*/  LDS.128 R4, [R4+0x3a0] ;  /* 0x0003a00004047984 */ /* 0x000ea20000000c00 */
[----:B------:R-:W-:Y:S02]  /*4960*/  PRMT R2, RZ, 0x654, R2 ;  /* 0x00000654ff027816 */ /* 0x000fe40000000002 */
[C---:B------:R-:W-:Y:S01]  /*4970*/  ISETP.NE.AND P1, PT, R11.reuse, 0x2, PT ;  /* 0x000000020b00780c */ /* 0x040fe20003f25270 */
[----:B------:R-:W-:Y:S01]  /*4980*/  @!PT LDS RZ, [RZ] ;  /* 0x00000000fffff984 */ /* 0x000fe20000000800 */
[----:B------:R-:W-:Y:S01]  /*4990*/  @!PT LDS RZ, [RZ] ;  /* 0x00000000fffff984 */ /* 0x000fe20000000800 */
[----:B------:R-:W-:Y:S01]  /*49a0*/  @!PT LDS RZ, [RZ] ;  /* 0x00000000fffff984 */ /* 0x000fe20000000800 */
[----:B------:R-:W-:Y:S01]  /*49b0*/  @!PT LDS RZ, [RZ] ;  /* 0x00000000fffff984 */ /* 0x000fe20000000800 */
[----:B------:R3:W-:Y:S06]  /*49c0*/  MEMBAR.ALL.CTA ;  /* 0x0000000000007992 */ /* 0x0007ec0000008000 */
[----:B---3--:R-:W3:Y:S01]  /*49d0*/  FENCE.VIEW.ASYNC.S ;  /* 0x00000000000073c6 */ /* 0x008ee20000000000 */
[----:B------:R-:W-:Y:S01]  /*49e0*/  SEL R11, R11, RZ, P1 ;  /* 0x000000ff0b0b7207 */ /* 0x000fe20000800000 */
[----:B---3--:R3:W-:Y:S01]  /*49f0*/  SYNCS.ARRIVE.TRANS64.RED.A1T0 RZ, [R2+URZ], RZ ;  /* 0x000000ff02ff79a7 */ /* 0x0087e200081004ff */
[----:B--2---:R-:W-:-:S02]  /*4a00*/  LOP3.LUT P3, RZ, R6, 0x1, RZ, 0xc0, !PT ;  /* 0x0000000106ff7812 */ /* 0x004fc4000786c0ff */
[----:B------:R-:W-:-:S04]  /*4a10*/  SEL R5, RZ, 0x1, P1 ;  /* 0x00000001ff057807 */ /* 0x000fc80000800000 */
[----:B------:R-:W-:Y:S02]  /*4a20*/  LOP3.LUT R10, R10, R5, RZ, 0x3c, !PT ;  /* 0x000000050a0a7212 */ /* 0x000fe400078e3cff */
[----:B---3--:R-:W-:-:S04]  /*4a30*/  SEL R2, RZ, 0x1, P0 ;  /* 0x00000001ff027807 */ /* 0x008fc80000000000 */
[----:B------:R-:W-:Y:S01]  /*4a40*/  LOP3.LUT R9, R9, R2, RZ, 0x3c, !PT ;  /* 0x0000000209097212 */ /* 0x000fe200078e3cff */
[----:B------:R-:W-:Y:S06]  /*4a50*/  @P3 BRA `(.L_x_95) ;  /* 0xfffffffc002c3947 */ /* 0x000fec000383ffff */
[----:B------:R-:W-:Y:S01]  /*4a60*/  ULEA UR4, UR5, UR6, 0x3 ;  /* 0x0000000605047291 */ /* 0x000fe2000f8e18ff */
[----:B------:R-:W-:-:S08]  /*4a70*/  SHF.L.U32 R3, R12, 0x1f, RZ ;  /* 0x0000001f0c037819 */ /* 0x000fd000000006ff */
[----:B------:R-:W2:Y:S02]  /*4a80*/  SYNCS.PHASECHK.TRANS64 P0, [UR4+0x320], R3 ;  /* 0x00032003ff0075a7 */ /* 0x000ea40008001004 */
[----:B--2---:R-:W-:Y:S05]  /*4a90*/  @P0 BRA `(.L_x_96) ;  /* 0x0000000000080947 */ /* 0x004fea0003800000 */
[----:B------:R-:W2:Y:S02]  /*4aa0*/  SYNCS.PHASECHK.TRANS64.TRYWAIT P0, [UR4+0x320], R3 ;  /* 0x00032003ff0075a7 */ /* 0x000ea40008001104 */
[----:B--2---:R-:W-:Y:S05]  /*4ab0*/  @!P0 BRA `(.L_x_97) ;  /* 0x0000005400a48947 */ /* 0x004fea0003800000 */
.L_x_96:
[----:B------:R-:W-:-:S04]  /*4ac0*/  UIADD3 UR7, UPT, UPT, UR5, 0x1, URZ ;  /* 0x0000000105077890 */ /* 0x000fc8000fffe0ff */
[----:B------:R-:W-:-:S04]  /*4ad0*/  UISETP.NE.AND UP0, UPT, UR7, 0x2, UPT ;  /* 0x000000020700788c */ /* 0x000fc8000bf05270 */
[----:B------:R-:W-:Y:S02]  /*4ae0*/  USEL UR8, URZ, 0x1, UP0 ;  /* 0x00000001ff087887 */ /* 0x000fe40008000000 */
[----:B------:R-:W-:-:S04]  /*4af0*/  USEL UR7, UR7, URZ, UP0 ;  /* 0x000000ff07077287 */ /* 0x000fc80008000000 */
[----:B------:R-:W-:Y:S01]  /*4b00*/  ULEA UR7, UR7, UR6, 0x3 ;  /* 0x0000000607077291 */ /* 0x000fe2000f8e18ff */
[----:B--2---:R-:W-:-:S04]  /*4b10*/  LOP3.LUT R3, R12, UR8, RZ, 0x3c, !PT ;  /* 0x000000080c037c12 */ /* 0x004fc8000f8e3cff */
[----:B------:R-:W-:-:S04]  /*4b20*/  SHF.L.U32 R0, R3, 0x1f, RZ ;  /* 0x0000001f03007819 */ /* 0x000fc800000006ff */
[----:B------:R-:W2:Y:S02]  /*4b30*/  SYNCS.PHASECHK.TRANS64 P0, [UR7+0x320], R0 ;  /* 0x00032000ff0075a7 */ /* 0x000ea40008001007 */
[----:B-12---:R-:W-:Y:S05]  /*4b40*/  @P0 EXIT ;  /* 0x000000000000094d */ /* 0x006fea0003800000 */
[----:B------:R-:W-:Y:S02]  /*4b50*/  SHF.L.U32 R3, R3, 0x1f, RZ ;  /* 0x0000001f03037819 */ /* 0x000fe400000006ff */
[----:B------:R-:W-:-:S07]  /*4b60*/  MOV R0, UR7 ;  /* 0x0000000700007c02 */ /* 0x000fce0008000f00 */
.L_x_98:
[----:B-1----:R1:W2:Y:S02]  /*4b70*/  SYNCS.PHASECHK.TRANS64.TRYWAIT P0, [R0+URZ+0x320], R3 ;  /* 0x00032003000075a7 */ /* 0x0022a400080011ff */
[----:B--2---:R-:W-:Y:S05]  /*4b80*/  @!P0 NANOSLEEP.SYNCS 0x989680 ;  /* 0x009896800000895d */ /* 0x004fea0003900000 */
[----:B------:R-:W2:Y:S02]  /*4b90*/  @!P0 SYNCS.PHASECHK.TRANS64 P0, [R0+URZ+0x320], R3 ;  /* 0x00032003000085a7 */ /* 0x000ea400080010ff */
[----:B--2---:R-:W-:Y:S05]  /*4ba0*/  @P0 EXIT ;  /* 0x000000000000094d */ /* 0x004fea0003800000 */
[----:B------:R-:W-:Y:S05]  /*4bb0*/  BRA `(.L_x_98) ;  /* 0xfffffffc00ec7947 */ /* 0x000fea000383ffff */
.L_x_91:
[----:B------:R-:W-:Y:S05]  /*4bc0*/  BRA.U UP5, `(.L_x_99) ;  /* 0x0000000d057c7547 */ /* 0x000fea000b800000 */
[----:B------:R-:W-:Y:S01]  /*4bd0*/  UMOV UR4, 0x40 ;  /* 0x0000004000047882 */ /* 0x000fe20000000000 */
[----:B------:R-:W-:Y:S01]  /*4be0*/  NOP ;  /* 0x0000000000007918 */ /* 0x000fe20000000000 */
[----:B------:R-:W-:Y:S01]  /*4bf0*/  ULEA UR5, UR50, UR4, 0x18 ;  /* 0x0000000432057291 */ /* 0x000fe2000f8ec0ff */
[----:B------:R-:W-:Y:S02]  /*4c00*/  UMOV UR6, 0x400 ;  /* 0x0000040000067882 */ /* 0x000fe40000000000 */
[----:B------:R-:W-:-:S06]  /*4c10*/  ULEA UR6, UR50, UR6, 0x18 ;  /* 0x0000000632067291 */ /* 0x000fcc000f8ec0ff */
[----:B------:R-:W2:Y:S02]  /*4c20*/  LDS.U8 R0, [UR5+0x1c] ;  /* 0x00001c05ff007984 */ /* 0x000ea40008000000 */
[----:B--2---:R-:W-:-:S13]  /*4c30*/  ISETP.NE.AND P0, PT, R0, RZ, PT ;  /* 0x000000ff0000720c */ /* 0x004fda0003f05270 */
[----:B------:R-:W-:Y:S05]  /*4c40*/  @P0 BRA `(.L_x_100) ;  /* 0x0000000000580947 */ /* 0x000fea0003800000 */
[----:B------:R-:W-:-:S13]  /*4c50*/  ELECT P0, URZ, PT ;  /* 0x0000000000ff782f */ /* 0x000fda0003800000 */
[----:B------:R-:W-:Y:S05]  /*4c60*/  @!P0 BRA `(.L_x_101) ;  /* 0x0000000000608947 */ /* 0x000fea0003800000 */
[----:B------:R-:W-:Y:S01]  /*4c70*/  UMOV UR4, 0x10 ;  /* 0x0000001000047882 */ /* 0x000fe20000000000 */
[----:B------:R-:W-:Y:S01]  /*4c80*/  HFMA2 R0, -RZ, RZ, 0, 5.9604644775390625e-08 ;  /* 0x00000001ff007431 */ /* 0x000fe200000001ff */
[----:B------:R-:W-:-:S03]  /*4c90*/  MOV R3, 0xffff ;  /* 0x0000ffff00037802 */ /* 0x000fc60000000f00 */
[----:B------:R-:W-:Y:S04]  /*4ca0*/  DEPBAR.LE SB2, 0x36 ;  /* 0x0000ad800000791a */ /* 0x000fe80000000000 */
[----:B------:R-:W2:Y:S02]  /*4cb0*/  UTCATOMSWS.FIND_AND_SET.ALIGN UP0, UR4, UR4 ;  /* 0x00000004000475e3 */ /* 0x000ea40008000800 */
[----:B--2---:R-:W-:Y:S01]  /*4cc0*/  MOV R4, UR4 ;  /* 0x0000000400047c02 */ /* 0x004fe20008000f00 */
[----:B------:R-:W-:Y:S06]  /*4cd0*/  BRA.U UP0, `(.L_x_102) ;  /* 0x0000000100187547 */ /* 0x000fec000b800000 */
.L_x_103:
[----:B------:R-:W-:Y:S05]  /*4ce0*/  NANOSLEEP 0x64 ;  /* 0x000000640000795d */ /* 0x000fea0003800000 */
[----:B------:R-:W-:-:S05]  /*4cf0*/  UMOV UR4, 0x10 ;  /* 0x0000001000047882 */ /* 0x000fca0000000000 */
[----:B------:R-:W-:Y:S04]  /*4d00*/  DEPBAR.LE SB2, 0x36 ;  /* 0x0000ad800000791a */ /* 0x000fe80000000000 */
[----:B------:R-:W2:Y:S02]  /*4d10*/  UTCATOMSWS.FIND_AND_SET.ALIGN UP0, UR4, UR4 ;  /* 0x00000004000475e3 */ /* 0x000ea40008000800 */
[----:B--2---:R-:W-:Y:S01]  /*4d20*/  MOV R4, UR4 ;  /* 0x0000000400047c02 */ /* 0x004fe20008000f00 */
[----:B------:R-:W-:Y:S05]  /*4d30*/  BRA.U !UP0, `(.L_x_103) ;  /* 0xfffffffd08e87547 */ /* 0x000fea000b83ffff */
.L_x_102:
[-C--:B------:R-:W-:Y:S02]  /*4d40*/  SHF.L.U32 R3, R3, R4.reuse, RZ ;  /* 0x0000000403037219 */ /* 0x080fe400000006ff */
[----:B------:R-:W-:Y:S01]  /*4d50*/  SHF.L.U32 R0, R0, R4, RZ ;  /* 0x0000000400007219 */ /* 0x000fe200000006ff */
[----:B------:R-:W-:Y:S02]  /*4d60*/  IMAD.SHL.U32 R4, R4, 0x20, RZ ;  /* 0x0000002004047824 */ /* 0x000fe400078e00ff */
[----:B------:R2:W-:Y:S04]  /*4d70*/  ATOMS.OR RZ, [UR5+0x14], R3 ;  /* 0x00001403ffff798c */ /* 0x0005e8000b000005 */
[----:B------:R2:W-:Y:S04]  /*4d80*/  ATOMS.OR RZ, [UR5+0x18], R0 ;  /* 0x00001800ffff798c */ /* 0x0005e8000b000005 */
[----:B------:R2:W-:Y:S01]  /*4d90*/  STS [UR6+0x3c0], R4 ;  /* 0x0003c004ff007988 */ /* 0x0005e20008000806 */
[----:B------:R-:W-:Y:S05]  /*4da0*/  BRA `(.L_x_101) ;  /* 0x0000000000107947 */ /* 0x000fea0003800000 */
.L_x_100:
[----:B------:R-:W-:Y:S02]  /*4db0*/  MOV R0, 0xffffffff ;  /* 0xffffffff00007802 */ /* 0x000fe40000000f00 */
[----:B------:R-:W-:-:S03]  /*4dc0*/  MOV R4, 0x4df0 ;  /* 0x00004df000047802 */ /* 0x000fc60000000f00 */
[----:B------:R2:W-:Y:S04]  /*4dd0*/  STS [UR6+0x3c0], R0 ;  /* 0x0003c000ff007988 */ /* 0x0005e80008000806 */
[----:B-12--5:R-:W-:Y:S05]  /*4de0*/  CALL.REL.NOINC `($__internal_1_$__cuda_sm10x_tcgen05_guardrail_trap_phase_invalid_during_alloc) ;  /* 0x0000005800287944 */ /* 0x026fea0003c00000 */
.L_x_101:
[----:B------:R-:W-:Y:S05]  /*4df0*/  WARPSYNC.ALL ;  /* 0x0000000000007948 */ /* 0x000fea0003800000 */
[----:B------:R-:W3:Y:S01]  /*4e00*/  S2UR UR4, SR_CgaCtaId ;  /* 0x00000000000479c3 */ /* 0x000ee20000008800 */
[----:B------:R-:W-:Y:S01]  /*4e10*/  UMOV UR14, 0x400 ;  /* 0x00000400000e7882 */ /* 0x000fe20000000000 */
[----:B------:R-:W-:-:S06]  /*4e20*/  NOP ;  /* 0x0000000000007918 */ /* 0x000fcc0000000000 */
[----:B------:R-:W-:Y:S06]  /*4e30*/  BAR.ARV 0x6, 0xa0 ;  /* 0x0182800000007b1d */ /* 0x000fec0000002000 */
[----:B------:R-:W4:Y:S01]  /*4e40*/  LDCU UR5, c[0x0][0x38c] ;  /* 0x00007180ff0577ac */ /* 0x000f220008000800 */
[----:B------:R-:W-:Y:S01]  /*4e50*/  LOP3.LUT R2, R2, 0xffff, RZ, 0xc0, !PT ;  /* 0x0000ffff02027812 */ /* 0x000fe200078ec0ff */
[----:B------:R-:W-:Y:S01]  /*4e60*/  IMAD.MOV.U32 R11, RZ, RZ, 0x1 ;  /* 0x00000001ff0b7424 */ /* 0x000fe200078e00ff */
[----:B------:R-:W-:Y:S01]  /*4e70*/  CS2R R8, SRZ ;  /* 0x0000000000087805 */ /* 0x000fe2000001ff00 */
[----:B------:R-:W1:Y:S01]  /*4e80*/  LDCU UR8, c[0x0][0x38c] ;  /* 0x00007180ff0877ac */ /* 0x000e620008000800 */
[----:B------:R-:W-:Y:S01]  /*4e90*/  R2UR UR16, R2 ;  /* 0x00000000021072ca */ /* 0x000fe200000e0000 */
[----:B------:R-:W-:Y:S01]  /*4ea0*/  IMAD.MOV.U32 R10, RZ, RZ, RZ ;  /* 0x000000ffff0a7224 */ /* 0x000fe200078e00ff */
[----:B------:R-:W-:Y:S01]  /*4eb0*/  UMOV UR18, URZ ;  /* 0x000000ff00127c82 */ /* 0x000fe20008000000 */
[----:B------:R-:W-:Y:S01]  /*4ec0*/  UMOV UR11, URZ ;  /* 0x000000ff000b7c82 */ /* 0x000fe20008000000 */
[----:B---3--:R-:W-:Y:S01]  /*4ed0*/  ULEA UR14, UR4, UR14, 0x18 ;  /* 0x0000000e040e7291 */ /* 0x008fe2000f8ec0ff */
[----:B------:R-:W-:Y:S01]  /*4ee0*/  UMOV UR20, 0x0 ;  /* 0x0000000000147882 */ /* 0x000fe20000000000 */
[----:B------:R-:W-:-:S02]  /*4ef0*/  UMOV UR21, 0x41404a0 ;  /* 0x041404a000157882 */ /* 0x000fc40000000000 */
[----:B------:R-:W-:Y:S02]  /*4f00*/  UIADD3 UR6, UPT, UPT, UR14, 0x2c80, URZ ;  /* 0x00002c800e067890 */ /* 0x000fe4000fffe0ff */
[----:B------:R-:W-:Y:S02]  /*4f10*/  UIADD3 UR7, UPT, UPT, UR14, 0x1a480, URZ ;  /* 0x0001a4800e077890 */ /* 0x000fe4000fffe0ff */
[----:B----4-:R-:W-:Y:S01]  /*4f20*/  UIADD3 UR5, UPT, UPT, UR5, 0x1f, URZ ;  /* 0x0000001f05057890 */ /* 0x010fe2000fffe0ff */
[----:B--2---:R-:W2:Y:S01]  /*4f30*/  LDS R0, [UR14+0x3c0] ;  /* 0x0003c00eff007984 */ /* 0x004ea20008000800 */
[----:B------:R-:W-:Y:S02]  /*4f40*/  USHF.R.U32.HI UR6, URZ, 0x4, UR6 ;  /* 0x00000004ff067899 */ /* 0x000fe40008011606 */
[----:B------:R-:W-:Y:S02]  /*4f50*/  USHF.R.S32.HI UR4, URZ, 0x1f, UR5 ;  /* 0x0000001fff047899 */ /* 0x000fe40008011405 */
[----:B------:R-:W-:-:S02]  /*4f60*/  ULOP3.LUT UR6, UR6, 0x3fff, URZ, 0xc0, !UPT ;  /* 0x00003fff06067892 */ /* 0x000fc4000f8ec0ff */
[----:B------:R-:W-:Y:S02]  /*4f70*/  ULEA.HI UR4, UR4, UR5, URZ, 0x5 ;  /* 0x0000000504047291 */ /* 0x000fe4000f8f28ff */
[----:B------:R-:W-:Y:S02]  /*4f80*/  USHF.R.U32.HI UR5, URZ, 0x4, UR7 ;  /* 0x00000004ff057899 */ /* 0x000fe40008011607 */
[----:B------:R-:W-:Y:S02]  /*4f90*/  USHF.R.S32.HI UR22, URZ, 0x5, UR4 ;  /* 0x00000005ff167899 */ /* 0x000fe40008011404 */
[----:B------:R-:W-:Y:S02]  /*4fa0*/  ULOP3.LUT UR4, UR5, 0x3fff, URZ, 0xc0, !UPT ;  /* 0x00003fff05047892 */ /* 0x000fe4000f8ec0ff */
[----:B------:R-:W-:Y:S02]  /*4fb0*/  UISETP.LT.AND UP0, UPT, UR22, 0x1, UPT ;  /* 0x000000011600788c */ /* 0x000fe4000bf01270 */
[----:B------:R-:W-:-:S02]  /*4fc0*/  ULOP3.LUT UR17, UR6, 0x10000, URZ, 0xfc, !UPT ;  /* 0x0001000006117892 */ /* 0x000fc4000f8efcff */
[----:B------:R-:W-:Y:S02]  /*4fd0*/  USEL UR23, UR22, 0x1, !UP0 ;  /* 0x0000000116177887 */ /* 0x000fe4000c000000 */
[----:B------:R-:W-:Y:S02]  /*4fe0*/  ULOP3.LUT UR4, UR4, 0x10000, URZ, 0xfc, !UPT ;  /* 0x0001000004047892 */ /* 0x000fe4000f8efcff */
[----:B------:R-:W-:Y:S02]  /*4ff0*/  UIADD3 UR23, UPT, UPT, -UR23, URZ, URZ ;  /* 0x000000ff17177290 */ /* 0x000fe4000fffe1ff */
[----:B-1----:R-:W-:Y:S01]  /*5000*/  UISETP.GE.AND UP4, UPT, UR8, 0x1, UPT ;  /* 0x000000010800788c */ /* 0x002fe2000bf86270 */
[----:B--2---:R-:W-:-:S15]  /*5010*/  R2UR UR24, R0 ;  /* 0x00000000001872ca */ /* 0x004fde00000e0000 */
.L_x_110:
[----:B------:R-:W-:Y:S02]  /*5020*/  LEA R0, R10, UR14, 0x3 ;  /* 0x0000000e0a007c11 */ /* 0x000fe4000f8e18ff */
[----:B------:R-:W-:Y:S02]  /*5030*/  SHF.L.U32 R5, R9, 0x1f, RZ ;  /* 0x0000001f09057819 */ /* 0x000fe400000006ff */
[----:B------:R-:W-:Y:S01]  /*5040*/  PLOP3.LUT P0, PT, PT, PT, UP4, 0x80, 0x8 ;  /* 0x000000000008781c */ /* 0x000fe20003f0f048 */
[----:B------:R-:W-:Y:S01]  /*5050*/  VIADD R3, R0, 0x320 ;  /* 0x0000032000037836 */ /* 0x000fe20000000000 */
[----:B-1----:R-:W1:Y:S02]  /*5060*/  SYNCS.PHASECHK.TRANS64.TRYWAIT P1, [R0+URZ+0x310], R5 ;  /* 0x00031005000075a7 */ /* 0x002e6400080211ff */
[----:B-1-3--:R-:W-:Y:S09]  /*5070*/  @!P1 BRA `(.L_x_104) ;  /* 0x00000050004c9947 */ /* 0x00aff20003800000 */
.L_x_246:
[----:B------:R-:W-:Y:S01]  /*5080*/  LEA R4, R10, UR14, 0x4 ;  /* 0x0000000e0a047c11 */ /* 0x000fe2000f8e20ff */
[----:B------:R-:W-:Y:S01]  /*5090*/  @UP4 ULEA UR5, UR11, UR14, 0x3 ;  /* 0x0000000e0b054291 */ /* 0x000fe2000f8e18ff */
[----:B------:R-:W-:Y:S01]  /*50a0*/  PLOP3.LUT P2, PT, PT, PT, PT, 0x80, 0x8 ;  /* 0x000000000008781c */ /* 0x000fe20003f4f070 */
[----:B------:R-:W-:Y:S01]  /*50b0*/  ULEA UR19, UR18, UR14, 0x3 ;  /* 0x0000000e12137291 */ /* 0x000fe2000f8e18ff */
[----:B------:R-:W-:Y:S02]  /*50c0*/  PRMT R3, RZ, 0x654, R3 ;  /* 0x00000654ff037816 */ /* 0x000fe40000000003 */
[----:B-1----:R-:W1:Y:S01]  /*50d0*/  LDS.128 R4, [R4+0x3a0] ;  /* 0x0003a00004047984 */ /* 0x002e620000000c00 */
[----:B------:R-:W-:Y:S02]  /*50e0*/  @P0 SHF.L.U32 R2, R8, 0x1f, RZ ;  /* 0x0000001f08020819 */ /* 0x000fe400000006ff */
[----:B------:R-:W-:Y:S01]  /*50f0*/  SHF.L.U32 R0, R11, 0x1f, RZ ;  /* 0x0000001f0b007819 */ /* 0x000fe200000006ff */
[----:B------:R-:W-:Y:S01]  /*5100*/  @!PT LDS RZ, [RZ] ;  /* 0x00000000fffff984 */ /* 0x000fe20000000800 */
[----:B------:R-:W-:Y:S01]  /*5110*/  @!PT LDS RZ, [RZ] ;  /* 0x00000000fffff984 */ /* 0x000fe20000000800 */
[----:B------:R-:W-:Y:S01]  /*5120*/  @!PT LDS RZ, [RZ] ;  /* 0x00000000fffff984 */ /* 0x000fe20000000800 */
[----:B------:R-:W-:Y:S01]  /*5130*/  @!PT LDS RZ, [RZ] ;  /* 0x00000000fffff984 */ /* 0x000fe20000000800 */
[----:B------:R2:W-:Y:S06]  /*5140*/  MEMBAR.ALL.CTA ;  /* 0x0000000000007992 */ /* 0x0005ec0000008000 */
[----:B--2---:R-:W2:Y:S02]  /*5150*/  FENCE.VIEW.ASYNC.S ;  /* 0x00000000000073c6 */ /* 0x004ea40000000000 */
[----:B--2---:R2:W-:Y:S01]  /*5160*/  SYNCS.ARRIVE.TRANS64.RED.A1T0 RZ, [R3+URZ], RZ ;  /* 0x000000ff03ff79a7 */ /* 0x0045e200081004ff */
[----:B------:R2:W3:Y:S01]  /*5170*/  @P0 SYNCS.PHASECHK.TRANS64.TRYWAIT P2, [UR5], R2 ;  /* 0x00000002ff0005a7 */ /* 0x0004e20008041105 */
[----:B-1----:R-:W-:Y:S01]  /*5180*/  LOP3.LUT P1, RZ, R6, 0x1, RZ, 0xc0, !PT ;  /* 0x0000000106ff7812 */ /* 0x002fe2000782c0ff */
[----:B------:R-:W1:Y:S02]  /*5190*/  SYNCS.PHASECHK.TRANS64.TRYWAIT P0, [UR19+0x350], R0 ;  /* 0x00035000ff0075a7 */ /* 0x000e640008001113 */
[----:B-123--:R-:W-:Y:S10]  /*51a0*/  @!P0 BRA `(.L_x_105) ;  /* 0x0000005000148947 */ /* 0x00eff40003800000 */
.L_x_248:
[----:B------:R-:W-:Y:S01]  /*51b0*/  IADD3 R10, PT, PT, R10, 0x1, RZ ;  /* 0x000000010a0a7810 */ /* 0x000fe20007ffe0ff */
[----:B------:R-:W-:Y:S06]  /*51c0*/  BRA.U !UP4, `(.L_x_106) ;  /* 0x000000010c9c7547 */ /* 0x000fec000b800000 */
[----:B------:R-:W-:Y:S02]  /*51d0*/  ULEA.HI UR5, UR18, UR18, URZ, 0x1 ;  /* 0x0000001212057291 */ /* 0x000fe4000f8f08ff */
[----:B------:R-:W-:Y:S02]  /*51e0*/  UPLOP3.LUT UP2, UPT, UPT, UPT, UPT, 0x40, 0x4 ;  /* 0x000000000004789c */ /* 0x000fe40003f4e870 */
[----:B------:R-:W-:Y:S02]  /*51f0*/  USHF.R.U32.HI UR6, URZ, 0x1, UR5 ;  /* 0x00000001ff067899 */ /* 0x000fe40008011605 */
[----:B------:R-:W-:Y:S02]  /*5200*/  ULOP3.LUT UR15, UR5, 0xffe, URZ, 0xc0, !UPT ;  /* 0x00000ffe050f7892 */ /* 0x000fe4000f8ec0ff */
[----:B------:R-:W-:Y:S02]  /*5210*/  UIMAD UR5, UR6, 0x50, UR24 ;  /* 0x00000050060578a4 */ /* 0x000fe4000f8e0218 */
[----:B------:R-:W-:Y:S01]  /*5220*/  UIADD3 UR15, UPT, UPT, -UR15, UR18, URZ ;  /* 0x000000120f0f7290 */ /* 0x000fe2000fffe1ff */
[----:B------:R-:W-:Y:S01]  /*5230*/  UMOV UR13, UR23 ;  /* 0x00000017000d7c82 */ /* 0x000fe20008000000 */
[----:B------:R-:W-:-:S02]  /*5240*/  UMOV UR12, UR22 ;  /* 0x00000016000c7c82 */ /* 0x000fc40008000000 */
[----:B------:R-:W-:-:S03]  /*5250*/  ULEA UR15, UR15, UR5, 0x14 ;  /* 0x000000050f0f7291 */ /* 0x000fc6000f8ea0ff */
[----:B------:R-:W-:-:S09]  /*5260*/  UMOV UR5, UR11 ;  /* 0x0000000b00057c82 */ /* 0x000fd20008000000 */
.L_x_109:
[----:B------:R-:W-:Y:S02]  /*5270*/  UIADD3 UR13, UPT, UPT, UR13, 0x1, URZ ;  /* 0x000000010d0d7890 */ /* 0x000fe4000fffe0ff */
[----:B--2---:R-:W-:Y:S02]  /*5280*/  ULEA UR7, UR5, UR14, 0x3 ;  /* 0x0000000e05077291 */ /* 0x004fe4000f8e18ff */
[----:B------:R-:W-:Y:S01]  /*5290*/  UISETP.NE.AND UP3, UPT, UR13, URZ, UPT ;  /* 0x000000ff0d00728c */ /* 0x000fe2000bf65270 */
[----:B---3--:R-:W-:Y:S10]  /*52a0*/  @P2 BRA `(.L_x_107) ;  /* 0x00000000000c2947 */ /* 0x008ff40003800000 */
[----:B-1----:R-:W-:Y:S04]  /*52b0*/  SHF.L.U32 R3, R8, 0x1f, RZ ;  /* 0x0000001f08037819 */ /* 0x002fe800000006ff */
[----:B------:R-:W1:Y:S02]  /*52c0*/  SYNCS.PHASECHK.TRANS64.TRYWAIT P0, [UR7], R3 ;  /* 0x00000003ff0075a7 */ /* 0x000e640008001107 */
[----:B-1----:R-:W-:Y:S05]  /*52d0*/  @!P0 BRA `(.L_x_108) ;  /* 0x0000004c00e08947 */ /* 0x002fea0003800000 */
.L_x_107:
[----:B------:R-:W-:Y:S01]  /*52e0*/  UISETP.NE.AND UP0, UPT, UR12, 0x1, UPT ;  /* 0x000000010c00788c */ /* 0x000fe2000bf05270 */
[----:B------:R-:W-:Y:S01]  /*52f0*/  PLOP3.LUT P2, PT, PT, PT, PT, 0x80, 0x8 ;  /* 0x000000000008781c */ /* 0x000fe20003f4f070 */
[----:B------:R-:W-:Y:S02]  /*5300*/  UIADD3 UR6, UPT, UPT, UR5, 0x1, URZ ;  /* 0x0000000105067890 */ /* 0x000fe4000fffe0ff */
[----:B------:R-:W-:Y:S02]  /*5310*/  UIADD3 UR12, UPT, UPT, UR12, -0x1, URZ ;  /* 0xffffffff0c0c7890 */ /* 0x000fe4000fffe0ff */
[----:B------:R-:W-:Y:S01]  /*5320*/  UISETP.NE.AND UP1, UPT, UR6, 0x2f, UPT ;  /* 0x0000002f0600788c */ /* 0x000fe2000bf25270 */
[----:B------:R-:W-:Y:S01]  /*5330*/  PLOP3.LUT P0, PT, PT, PT, UP0, 0x80, 0x8 ;  /* 0x000000000008781c */ /* 0x000fe20003f0f008 */
[----:B------:R-:W-:Y:S02]  /*5340*/  UMOV UR9, 0xc0004010 ;  /* 0xc000401000097882 */ /* 0x000fe40000000000 */
[----:B------:R-:W-:Y:S02]  /*5350*/  USEL UR8, URZ, 0x1, UP1 ;  /* 0x00000001ff087887 */ /* 0x000fe40008800000 */
[----:B------:R-:W-:Y:S02]  /*5360*/  USEL UR11, UR6, URZ, UP1 ;  /* 0x000000ff060b7287 */ /* 0x000fe40008800000 */
[----:B------:R-:W-:Y:S02]  /*5370*/  UIMAD UR6, UR5, 0xa0, UR4 ;  /* 0x000000a0050678a4 */ /* 0x000fe4000f8e0204 */
[----:B------:R-:W-:Y:S01]  /*5380*/  @UP0 ULEA UR10, UR11, UR14, 0x3 ;  /* 0x0000000e0b0a0291 */ /* 0x000fe2000f8e18ff */
[----:B------:R-:W-:Y:S01]  /*5390*/  LOP3.LUT R8, R8, UR8, RZ, 0x3c, !PT ;  /* 0x0000000808087c12 */ /* 0x000fe2000f8e3cff */
[----:B------:R-:W-:Y:S03]  /*53a0*/  ULEA UR8, UR5, UR17, 0x7 ;  /* 0x0000001105087291 */ /* 0x000fe6000f8e38ff */
[----:B-1----:R-:W-:Y:S01]  /*53b0*/  @P0 SHF.L.U32 R0, R8, 0x1f, RZ ;  /* 0x0000001f08000819 */ /* 0x002fe200000006ff */
[----:B------:R-:W-:Y:S03]  /*53c0*/  UMOV UR5, UR11 ;  /* 0x0000000b00057c82 */ /* 0x000fe60008000000 */
[----:B------:R2:W3:Y:S01]  /*53d0*/  @P0 SYNCS.PHASECHK.TRANS64.TRYWAIT P2, [UR10], R0 ;  /* 0x00000000ff0005a7 */ /* 0x0004e2000804110a */
[----:B------:R-:W-:Y:S03]  /*53e0*/  UIADD3 UR10, UPT, UPT, UR7, 0x178, URZ ;  /* 0x00000178070a7890 */ /* 0x000fe6000fffe0ff */
[----:B------:R-:W-:Y:S02]  /*53f0*/  UMOV UR7, 0xc0004010 ;  /* 0xc000401000077882 */ /* 0x000fe40000000000 */
[----:B------:R2:W-:Y:S01]  /*5400*/  UTCIMMA gdesc[UR8], gdesc[UR6], tmem[UR15], tmem[UR20], idesc[UR21], UP2 ;  /* 0x00ff1406080075ea */ /* 0x0005e2000900010f */
[----:B------:R-:W-:Y:S03]  /*5410*/  UPLOP3.LUT UP2, UPT, UPT, UPT, UPT, 0x80, 0x8 ;  /* 0x000000000008789c */ /* 0x000fe60003f4f070 */
[----:B------:R2:W-:Y:S01]  /*5420*/  UTCBAR.MULTICAST [UR10], URZ, UR16 ;  /* 0x000000ff0a0073e9 */ /* 0x0005e20008000810 */
[----:B------:R-:W-:Y:S07]  /*5430*/  BRA.U UP3, `(.L_x_109) ;  /* 0xfffffffd038c7547 */ /* 0x000fee000b83ffff */
.L_x_106:
[----:B------:R-:W-:Y:S01]  /*5440*/  UIADD3 UR5, UPT, UPT, UR18, 0x1, URZ ;  /* 0x0000000112057890 */ /* 0x000fe2000fffe0ff */
[C---:B------:R-:W-:Y:S01]  /*5450*/  ISETP.NE.AND P0, PT, R10.reuse, 0x2, PT ;  /* 0x000000020a00780c */ /* 0x040fe20003f05270 */
[----:B--2---:R-:W-:Y:S02]  /*5460*/  UIADD3 UR6, UPT, UPT, UR19, 0x330, URZ ;  /* 0x0000033013067890 */ /* 0x004fe4000fffe0ff */
[----:B------:R-:W-:Y:S01]  /*5470*/  UISETP.NE.AND UP0, UPT, UR5, 0x4, UPT ;  /* 0x000000040500788c */ /* 0x000fe2000bf05270 */
[----:B-1----:R-:W-:Y:S02]  /*5480*/  SEL R0, RZ, 0x1, P0 ;  /* 0x00000001ff007807 */ /* 0x002fe40000000000 */
[----:B------:R-:W-:Y:S01]  /*5490*/  SEL R10, R10, RZ, P0 ;  /* 0x000000ff0a0a7207 */ /* 0x000fe20000000000 */
[----:B------:R-:W-:Y:S01]  /*54a0*/  USEL UR7, URZ, 0x1, UP0 ;  /* 0x00000001ff077887 */ /* 0x000fe20008000000 */
[----:B------:R-:W-:Y:S01]  /*54b0*/  LOP3.LUT R9, R9, R0, RZ, 0x3c, !PT ;  /* 0x0000000009097212 */ /* 0x000fe200078e3cff */
[----:B------:R-:W-:Y:S01]  /*54c0*/  USEL UR18, UR5, URZ, UP0 ;  /* 0x000000ff05127287 */ /* 0x000fe20008000000 */
[----:B------:R1:W-:Y:S03]  /*54d0*/  UTCBAR [UR6], URZ ;  /* 0x000000ff060073e9 */ /* 0x0003e600080000ff */
[----:B------:R-:W-:Y:S01]  /*54e0*/  LOP3.LUT R11, R11, UR7, RZ, 0x3c, !PT ;  /* 0x000000070b0b7c12 */ /* 0x000fe2000f8e3cff */
[----:B------:R-:W-:Y:S07]  /*54f0*/  @P1 BRA `(.L_x_110) ;  /* 0xfffffff800c81947 */ /* 0x000fee000383ffff */
[----:B------:R-:W2:Y:S01]  /*5500*/  S2UR UR8, SR_CgaCtaId ;  /* 0x00000000000879c3 */ /* 0x000ea20000008800 */
[----:B------:R-:W-:Y:S01]  /*5510*/  ELECT P0, URZ, PT ;  /* 0x0000000000ff782f */ /* 0x000fe20003800000 */
[----:B------:R-:W-:Y:S01]  /*5520*/  IMAD.MOV.U32 R0, RZ, RZ, 0x1 ;  /* 0x00000001ff007424 */ /* 0x000fe200078e00ff */
[----:B------:R-:W-:Y:S01]  /*5530*/  UIADD3 UR14, UPT, UPT, UR14, 0x350, URZ ;  /* 0x000003500e0e7890 */ /* 0x000fe2000fffe0ff */
[----:B------:R-:W-:Y:S01]  /*5540*/  SHF.L.U32 R3, R11, 0x1f, RZ ;  /* 0x0000001f0b037819 */ /* 0x000fe200000006ff */
[----:B------:R-:W-:-:S03]  /*5550*/  UMOV UR4, 0x40 ;  /* 0x0000004000047882 */ /* 0x000fc60000000000 */
[----:B------:R-:W-:Y:S01]  /*5560*/  UVIRTCOUNT.DEALLOC.SMPOOL 0x80 ;  /* 0x000000800000784c */ /* 0x000fe20000000000 */
[----:B--2---:R-:W-:Y:S02]  /*5570*/  ULEA UR8, UR8, UR4, 0x18 ;  /* 0x0000000408087291 */ /* 0x004fe4000f8ec0ff */
[----:B------:R-:W-:-:S07]  /*5580*/  ULEA UR4, UR18, UR14, 0x3 ;  /* 0x0000000e12047291 */ /* 0x000fce000f8e18ff */
[----:B------:R2:W-:Y:S02]  /*5590*/  @P0 STS.U8 [UR8+0x1c], R0 ;  /* 0x00001c00ff000988 */ /* 0x0005e40008000008 */
[----:B------:R-:W4:Y:S02]  /*55a0*/  SYNCS.PHASECHK.TRANS64.TRYWAIT P0, [UR4], R3 ;  /* 0x00000003ff0075a7 */ /* 0x000f240008001104 */
[----:B--2-4-:R-:W-:Y:S05]  /*55b0*/  @!P0 BRA `(.L_x_111) ;  /* 0x0000004c00408947 */ /* 0x014fea0003800000 */
.L_x_251:
[----:B------:R-:W-:-:S04]  /*55c0*/  UIADD3 UR4, UPT, UPT, UR18, 0x1, URZ ;  /* 0x0000000112047890 */ /* 0x000fc8000fffe0ff */
[----:B------:R-:W-:-:S04]  /*55d0*/  UISETP.NE.AND UP0, UPT, UR4, 0x4, UPT ;  /* 0x000000040400788c */ /* 0x000fc8000bf05270 */
[----:B-1----:R-:W-:Y:S02]  /*55e0*/  USEL UR6, URZ, 0x1, UP0 ;  /* 0x00000001ff067887 */ /* 0x002fe40008000000 */
[----:B------:R-:W-:-:S04]  /*55f0*/  USEL UR4, UR4, URZ, UP0 ;  /* 0x000000ff04047287 */ /* 0x000fc80008000000 */
[----:B------:R-:W-:Y:S01]  /*5600*/  ULEA UR5, UR4, UR14, 0x3 ;  /* 0x0000000e04057291 */ /* 0x000fe2000f8e18ff */
[----:B------:R-:W-:-:S04]  /*5610*/  LOP3.LUT R2, R11, UR6, RZ, 0x3c, !PT ;  /* 0x000000060b027c12 */ /* 0x000fc8000f8e3cff */
[----:B--2---:R-:W-:-:S04]  /*5620*/  SHF.L.U32 R3, R2, 0x1f, RZ ;  /* 0x0000001f02037819 */ /* 0x004fc800000006ff */
[----:B------:R-:W1:Y:S02]  /*5630*/  SYNCS.PHASECHK.TRANS64.TRYWAIT P0, [UR5], R3 ;  /* 0x00000003ff0075a7 */ /* 0x000e640008001105 */
[----:B-1----:R-:W-:Y:S05]  /*5640*/  @!P0 BRA `(.L_x_112) ;  /* 0x0000004c00348947 */ /* 0x002fea0003800000 */
.L_x_253:
        /* <DEDUP_REMOVED lines=9> */
.L_x_255:
[----:B------:R-:W-:-:S04]  /*56e0*/  UIADD3 UR4, UPT, UPT, UR4, 0x1, URZ ;  /* 0x0000000104047890 */ /* 0x000fc8000fffe0ff */
[----:B------:R-:W-:-:S04]  /*56f0*/  UISETP.NE.AND UP0, UPT, UR4, 0x4, UPT ;  /* 0x000000040400788c */ /* 0x000fc8000bf05270 */
[----:B------:R-:W-:Y:S02]  /*5700*/  USEL UR5, URZ, 0x1, UP0 ;  /* 0x00000001ff057887 */ /* 0x000fe40008000000 */
[----:B------:R-:W-:-:S04]  /*5710*/  USEL UR4, UR4, URZ, UP0 ;  /* 0x000000ff04047287 */ /* 0x000fc80008000000 */
[----:B------:R-:W-:Y:S01]  /*5720*/  ULEA UR4, UR4, UR14, 0x3 ;  /* 0x0000000e04047291 */ /* 0x000fe2000f8e18ff */
[----:B-1----:R-:W-:-:S04]  /*5730*/  LOP3.LUT R3, R2, UR5, RZ, 0x3c, !PT ;  /* 0x0000000502037c12 */ /* 0x002fc8000f8e3cff */
[----:B------:R-:W-:-:S04]  /*5740*/  SHF.L.U32 R3, R3, 0x1f, RZ ;  /* 0x0000001f03037819 */ /* 0x000fc800000006ff */
[----:B------:R-:W1:Y:S02]  /*5750*/  SYNCS.PHASECHK.TRANS64.TRYWAIT P0, [UR4], R3 ;  /* 0x00000003ff0075a7 */ /* 0x000e640008001104 */
[----:B-1----:R-:W-:Y:S05]  /*5760*/  @!P0 BRA `(.L_x_114) ;  /* 0x0000004c001c8947 */ /* 0x002fea0003800000 */
.L_x_257:
[----:B------:R-:W-:Y:S01]  /*5770*/  NOP ;  /* 0x0000000000007918 */ /* 0x000fe20000000000 */
[----:B-1----:R-:W1:Y:S01]  /*5780*/  LDS R0, [UR8+0x14] ;  /* 0x00001408ff007984 */ /* 0x002e620008000800 */
[----:B------:R-:W-:Y:S01]  /*5790*/  ULOP3.LUT UR4, UR24, 0xffff, URZ, 0xc0, !UPT ;  /* 0x0000ffff18047892 */ /* 0x000fe2000f8ec0ff */
[----:B------:R-:W-:Y:S01]  /*57a0*/  UMOV UR5, 0xffff ;  /* 0x0000ffff00057882 */ /* 0x000fe20000000000 */
[----:B------:R-:W-:Y:S02]  /*57b0*/  UMOV UR6, 0x1 ;  /* 0x0000000100067882 */ /* 0x000fe40000000000 */
[----:B------:R-:W-:-:S04]  /*57c0*/  USHF.R.U32.HI UR4, URZ, 0x5, UR4 ;  /* 0x00000005ff047899 */ /* 0x000fc80008011604 */
[----:B------:R-:W-:Y:S02]  /*57d0*/  USHF.L.U32 UR5, UR5, UR4, URZ ;  /* 0x0000000405057299 */ /* 0x000fe400080006ff */
[----:B------:R-:W-:-:S04]  /*57e0*/  USHF.L.U32 UR4, UR6, UR4, URZ ;  /* 0x0000000406047299 */ /* 0x000fc800080006ff */
[----:B-1----:R-:W-:-:S04]  /*57f0*/  LOP3.LUT R0, R0, UR5, RZ, 0xc0, !PT ;  /* 0x0000000500007c12 */ /* 0x002fc8000f8ec0ff */
[----:B------:R-:W-:-:S13]  /*5800*/  ISETP.NE.AND P0, PT, R0, UR5, PT ;  /* 0x0000000500007c0c */ /* 0x000fda000bf05270 */
[----:B------:R-:W-:Y:S05]  /*5810*/  @P0 BRA `(.L_x_115) ;  /* 0x0000000000580947 */ /* 0x000fea0003800000 */
[----:B------:R-:W1:Y:S02]  /*5820*/  LDS R0, [UR8+0x18] ;  /* 0x00001808ff007984 */ /* 0x000e640008000800 */
[----:B-1----:R-:W-:-:S04]  /*5830*/  LOP3.LUT R0, R0, UR4, RZ, 0xc0, !PT ;  /* 0x0000000400007c12 */ /* 0x002fc8000f8ec0ff */
[----:B------:R-:W-:-:S13]  /*5840*/  ISETP.NE.AND P0, PT, R0, UR4, PT ;  /* 0x0000000400007c0c */ /* 0x000fda000bf05270 */
[----:B------:R-:W-:Y:S05]  /*5850*/  @P0 BRA `(.L_x_116) ;  /* 0x00000000003c0947 */ /* 0x000fea0003800000 */
[----:B------:R-:W1:Y:S01]  /*5860*/  S2R R2, SR_LANEID ;  /* 0x0000000000027919 */ /* 0x000e620000000000 */
[----:B------:R-:W-:Y:S01]  /*5870*/  ULOP3.LUT UR5, URZ, UR5, URZ, 0x33, !UPT ;  /* 0x00000005ff057292 */ /* 0x000fe2000f8e33ff */
[----:B------:R-:W-:Y:S01]  /*5880*/  LOP3.LUT R4, RZ, UR4, RZ, 0x33, !PT ;  /* 0x00000004ff047c12 */ /* 0x000fe2000f8e33ff */
[----:B------:R-:W-:Y:S02]  /*5890*/  VOTEU.ANY UR4, UPT, PT ;  /* 0x0000000000047886 */ /* 0x000fe400038e0100 */
[----:B------:R-:W-:Y:S01]  /*58a0*/  UFLO.U32 UR4, UR4 ;  /* 0x00000004000472bd */ /* 0x000fe200080e0000 */
[----:B------:R-:W2:Y:S01]  /*58b0*/  REDUX UR6, R4 ;  /* 0x00000000040673c4 */ /* 0x000ea20000000000 */
[----:B------:R-:W-:-:S06]  /*58c0*/  IMAD.U32 R0, RZ, RZ, UR5 ;  /* 0x00000005ff007e24 */ /* 0x000fcc000f8e00ff */
[----:B------:R4:W-:Y:S01]  /*58d0*/  UTCATOMSWS.AND URZ, UR5 ;  /* 0x0000000500ff79e3 */ /* 0x0009e20008000000 */
[----:B------:R-:W3:Y:S01]  /*58e0*/  REDUX UR7, R0 ;  /* 0x00000000000773c4 */ /* 0x000ee20000000000 */
[----:B-1----:R-:W-:Y:S01]  /*58f0*/  ISETP.EQ.U32.AND P0, PT, R2, UR4, PT ;  /* 0x0000000402007c0c */ /* 0x002fe2000bf02070 */
[----:B--2---:R-:W-:Y:S01]  /*5900*/  IMAD.U32 R2, RZ, RZ, UR6 ;  /* 0x00000006ff027e24 */ /* 0x004fe2000f8e00ff */
[----:B---3--:R-:W-:-:S11]  /*5910*/  MOV R3, UR7 ;  /* 0x0000000700037c02 */ /* 0x008fd60008000f00 */
[----:B------:R4:W-:Y:S04]  /*5920*/  @P0 ATOMS.AND RZ, [UR8+0x14], R3 ;  /* 0x00001403ffff098c */ /* 0x0009e8000a800008 */
[----:B------:R4:W-:Y:S01]  /*5930*/  @P0 ATOMS.AND RZ, [UR8+0x18], R2 ;  /* 0x00001802ffff098c */ /* 0x0009e2000a800008 */
[----:B------:R-:W-:Y:S05]  /*5940*/  BRA `(.L_x_117) ;  /* 0x0000000000147947 */ /* 0x000fea0003800000 */
.L_x_116:
[----:B------:R-:W-:Y:S02]  /*5950*/  MOV R2, 0x5970 ;  /* 0x0000597000027802 */ /* 0x000fe40000000f00 */
[----:B---3-5:R-:W-:Y:S05]  /*5960*/  CALL.REL.NOINC `($__internal_0_$__cuda_sm10x_tcgen05_guardrail_trap_col_being_dealloced_not_returned_by_alloc) ;  /* 0x0000004c003c7944 */ /* 0x028fea0003c00000 */
[----:B------:R-:W-:Y:S05]  /*5970*/  BRA `(.L_x_117) ;  /* 0x0000000000087947 */ /* 0x000fea0003800000 */
.L_x_115:
[----:B------:R-:W-:Y:S02]  /*5980*/  MOV R2, 0x59a0 ;  /* 0x000059a000027802 */ /* 0x000fe40000000f00 */
[----:B---3-5:R-:W-:Y:S05]  /*5990*/  CALL.REL.NOINC `($__internal_2_$__cuda_sm10x_tcgen05_guardrail_trap_unallocated_columns_being_dealloced) ;  /* 0x0000004c00487944 */ /* 0x028fea0003c00000 */
.L_x_117:
[----:B------:R-:W-:Y:S01]  /*59a0*/  NOP ;  /* 0x0000000000007918 */ /* 0x000fe20000000000 */
[----:B----4-:R-:W-:Y:S05]  /*59b0*/  EXIT ;  /* 0x000000000000794d */ /* 0x010fea0003800000 */
.L_x_99:
[----:B------:R-:W-:-:S09]  /*59c0*/  UISETP.NE.OR UP0, UPT, UR20, 0x3, !UP3 ;  /* 0x000000031400788c */ /* 0x000fd2000df05670 */
[----:B------:R-:W-:Y:S05]  /*59d0*/  BRA.U UP0, `(.L_x_118) ;  /* 0x0000000d00947547 */ /* 0x000fea000b800000 */
[----:B------:R-:W2:Y:S01]  /*59e0*/  LDCU.64 UR4, c[0x0][0x888] ;  /* 0x00011100ff0477ac */ /* 0x000ea20008000a00 */
[----:B------:R-:W3:Y:S01]  /*59f0*/  LDC.64 R12, c[0x0][0x348] ;  /* 0x0000d200ff0c7b82 */ /* 0x000ee20000000a00 */
[----:B------:R-:W-:Y:S02]  /*5a00*/  HFMA2 R9, -RZ, RZ, 0, 0 ;  /* 0x00000000ff097431 */ /* 0x000fe400000001ff */
[----:B------:R-:W-:Y:S01]  /*5a10*/  IMAD.MOV.U32 R11, RZ, RZ, 0x1 ;  /* 0x00000001ff0b7424 */ /* 0x000fe200078e00ff */
[----:B------:R-:W4:Y:S01]  /*5a20*/  LDCU UR38, c[0x0][0x370] ;  /* 0x00006e00ff2677ac */ /* 0x000f220008000800 */
[----:B------:R-:W-:Y:S01]  /*5a30*/  IMAD.MOV.U32 R10, RZ, RZ, RZ ;  /* 0x000000ffff0a7224 */ /* 0x000fe200078e00ff */
[----:B------:R-:W-:Y:S01]  /*5a40*/  MOV R8, 0x1400 ;  /* 0x0000140000087802 */ /* 0x000fe20000000f00 */
[----:B------:R-:W4:Y:S01]  /*5a50*/  LDCU.128 UR52, c[0x0][0xb10] ;  /* 0x00016200ff3477ac */ /* 0x000f220008000c00 */
[----:B------:R-:W1:Y:S01]  /*5a60*/  LDCU UR37, c[0x0][0x374] ;  /* 0x00006e80ff2577ac */ /* 0x000e620008000800 */
[----:B------:R-:W1:Y:S01]  /*5a70*/  LDCU.64 UR30, c[0x0][0x890] ;  /* 0x00011200ff1e77ac */ /* 0x000e620008000a00 */
[----:B--2---:R-:W-:Y:S01]  /*5a80*/  UISETP.NE.U32.AND UP0, UPT, UR4, URZ, UPT ;  /* 0x000000ff0400728c */ /* 0x004fe2000bf05070 */
[----:B------:R-:W2:Y:S01]  /*5a90*/  LDCU UR15, c[0x0][0xb0c] ;  /* 0x00016180ff0f77ac */ /* 0x000ea20008000800 */
[----:B------:R-:W3:Y:S01]  /*5aa0*/  LDCU UR43, c[0x0][0xb20] ;  /* 0x00016400ff2b77ac */ /* 0x000ee20008000800 */
[----:B------:R-:W3:Y:S01]  /*5ab0*/  LDCU UR4, c[0x0][0xb30] ;  /* 0x00016600ff0477ac */ /* 0x000ee20008000800 */
[----:B------:R-:W-:Y:S01]  /*5ac0*/  UMOV UR21, 0x400 ;  /* 0x0000040000157882 */ /* 0x000fe20000000000 */
[----:B----4-:R-:W-:-:S02]  /*5ad0*/  UIMAD.WIDE.U32 UR6, UR38, UR52, URZ ;  /* 0x00000034260672a5 */ /* 0x010fc4000f8e00ff */
[----:B-1----:R-:W-:Y:S02]  /*5ae0*/  UIMAD.WIDE.U32 UR8, UR37, UR55, URZ ;  /* 0x00000037250872a5 */ /* 0x002fe4000f8e00ff */
[----:B------:R-:W-:Y:S02]  /*5af0*/  ULEA UR21, UR50, UR21, 0x18 ;  /* 0x0000001532157291 */ /* 0x000fe4000f8ec0ff */
[----:B------:R-:W-:Y:S02]  /*5b00*/  UISETP.NE.AND.EX UP5, UPT, UR5, URZ, UPT, UP0 ;  /* 0x000000ff0500728c */ /* 0x000fe4000bfa5300 */
[----:B------:R-:W-:Y:S02]  /*5b10*/  UISETP.NE.U32.AND UP6, UPT, UR30, URZ, UPT ;  /* 0x000000ff1e00728c */ /* 0x000fe4000bfc5070 */
[----:B------:R-:W-:Y:S02]  /*5b20*/  UIADD3 UR5, UPT, UPT, UR21, 0x2f0, URZ ;  /* 0x000002f015057890 */ /* 0x000fe4000fffe0ff */
[----:B------:R-:W-:Y:S01]  /*5b30*/  UISETP.NE.AND UP0, UPT, UR41, 0x1, UPT ;  /* 0x000000012900788c */ /* 0x000fe2000bf05270 */
[----:B------:R-:W-:Y:S01]  /*5b40*/  UMOV UR40, UR7 ;  /* 0x0000000700287c82 */ /* 0x000fe20008000000 */
[----:B------:R-:W-:Y:S01]  /*5b50*/  UMOV UR39, UR9 ;  /* 0x0000000900277c82 */ /* 0x000fe20008000000 */
[----:B------:R-:W-:-:S02]  /*5b60*/  USEL UR42, URZ, 0x1, UP4 ;  /* 0x00000001ff2a7887 */ /* 0x000fc4000a000000 */
[----:B--2---:R-:W-:Y:S02]  /*5b70*/  UISETP.NE.AND UP0, UPT, UR15, 0x1, UPT ;  /* 0x000000010f00788c */ /* 0x004fe4000bf05270 */
[----:B------:R-:W-:Y:S02]  /*5b80*/  UPLOP3.LUT UP1, UPT, UPT, UPT, UPT, 0x40, 0x4 ;  /* 0x000000000004789c */ /* 0x000fe40003f2e870 */
[----:B------:R-:W-:Y:S01]  /*5b90*/  UISETP.GE.AND UP3, UPT, UR41, 0x1, UPT ;  /* 0x000000012900788c */ /* 0x000fe2000bf66270 */
[----:B------:R-:W1:Y:S01]  /*5ba0*/  LDCU.64 UR22, c[0x0][0xb28] ;  /* 0x00016500ff1677ac */ /* 0x000e620008000a00 */
[----:B------:R-:W-:Y:S02]  /*5bb0*/  UISETP.NE.AND.EX UP6, UPT, UR31, URZ, UPT, UP6 ;  /* 0x000000ff1f00728c */ /* 0x000fe4000bfc5360 */
[----:B------:R-:W-:Y:S02]  /*5bc0*/  UPRMT UR50, UR50, 0x654, UR5 ;  /* 0x0000065432327896 */ /* 0x000fe40008000005 */
[----:B------:R-:W-:-:S02]  /*5bd0*/  USHF.R.U32.HI UR40, URZ, UR53, UR40 ;  /* 0x00000035ff287299 */ /* 0x000fc40008011628 */
[----:B---3--:R-:W-:Y:S02]  /*5be0*/  USHF.R.U32.HI UR39, URZ, UR43, UR39 ;  /* 0x0000002bff277299 */ /* 0x008fe40008011627 */
[----:B------:R-:W-:Y:S02]  /*5bf0*/  UISETP.NE.AND UP0, UPT, UR54, 0x1, UPT ;  /* 0x000000013600788c */ /* 0x000fe4000bf05270 */
[----:B------:R-:W-:-:S11]  /*5c00*/  UISETP.NE.AND UP4, UPT, UR4, 0x1, UPT ;  /* 0x000000010400788c */ /* 0x000fd6000bf85270 */
.L_x_126:
[C---:B------:R-:W-:Y:S02]  /*5c10*/  LEA R3, R10.reuse, UR21, 0x3 ;  /* 0x000000150a037c11 */ /* 0x040fe4000f8e18ff */
[----:B------:R-:W-:Y:S02]  /*5c20*/  SHF.L.U32 R0, R9, 0x1f, RZ ;  /* 0x0000001f09007819 */ /* 0x000fe400000006ff */
[----:B------:R-:W-:Y:S02]  /*5c30*/  LEA R5, R10, UR21, 0x4 ;  /* 0x000000150a057c11 */ /* 0x000fe4000f8e20ff */
[----:B--2---:R-:W2:Y:S02]  /*5c40*/  SYNCS.PHASECHK.TRANS64.TRYWAIT P0, [R3+URZ+0x310], R0 ;  /* 0x00031000030075a7 */ /* 0x004ea400080011ff */
[----:B--2---:R-:W-:Y:S05]  /*5c50*/  @!P0 BRA `(.L_x_119) ;  /* 0x0000004400f88947 */ /* 0x004fea0003800000 */
.L_x_258:
[----:B------:R-:W3:Y:S01]  /*5c60*/  LDS.128 R4, [R5+0x3a0] ;  /* 0x0003a00005047984 */ /* 0x000ee20000000c00 */
[----:B------:R-:W-:Y:S01]  /*5c70*/  UISETP.GE.AND UP0, UPT, UR41, 0x1, UPT ;  /* 0x000000012900788c */ /* 0x000fe2000bf06270 */
[----:B------:R-:W-:Y:S01]  /*5c80*/  @!PT LDS RZ, [RZ] ;  /* 0x00000000fffff984 */ /* 0x000fe20000000800 */
[----:B------:R-:W-:Y:S01]  /*5c90*/  @!PT LDS RZ, [RZ] ;  /* 0x00000000fffff984 */ /* 0x000fe20000000800 */
[----:B------:R-:W-:Y:S01]  /*5ca0*/  @!PT LDS RZ, [RZ] ;  /* 0x00000000fffff984 */ /* 0x000fe20000000800 */
[----:B------:R-:W-:Y:S01]  /*5cb0*/  @!PT LDS RZ, [RZ] ;  /* 0x00000000fffff984 */ /* 0x000fe20000000800 */
[----:B------:R4:W-:Y:S06]  /*5cc0*/  MEMBAR.ALL.CTA ;  /* 0x0000000000007992 */ /* 0x0009ec0000008000 */
[----:B----4-:R-:W4:Y:S01]  /*5cd0*/  FENCE.VIEW.ASYNC.S ;  /* 0x00000000000073c6 */ /* 0x010f220000000000 */
[----:B---3--:R-:W-:Y:S11]  /*5ce0*/  LOP3.LUT P0, RZ, R6, 0x1, RZ, 0xc0, !PT ;  /* 0x0000000106ff7812 */ /* 0x008ff6000780c0ff */
[----:B------:R-:W-:Y:S02]  /*5cf0*/  @!UPT UIADD3 URZ, UPT, UPT, URZ, URZ, URZ ;  /* 0x000000fffffff290 */ /* 0x000fe4000fffe0ff */
[----:B----4-:R-:W-:Y:S01]  /*5d00*/  VOTEU.ANY UP3, P0 ;  /* 0x0000000000ff7886 */ /* 0x010fe20000060100 */
[----:B------:R-:W-:Y:S11]  /*5d10*/  PLOP3.LUT P0, PT, PT, PT, UP3, 0x80, 0x8 ;  /* 0x000000000008781c */ /* 0x000ff60003f0f038 */
[----:B------:R-:W-:Y:S02]  /*5d20*/  @!UPT UIADD3 URZ, UPT, UPT, URZ, URZ, URZ ;  /* 0x000000fffffff290 */ /* 0x000fe4000fffe0ff */
[----:B--2---:R-:W-:Y:S02]  /*5d30*/  @P0 SHF.R.U32.HI R0, RZ, 0x10, R5 ;  /* 0x00000010ff000819 */ /* 0x004fe40000011605 */
[----:B------:R-:W-:Y:S02]  /*5d40*/  @P0 MOV R2, R4 ;  /* 0x0000000400020202 */ /* 0x000fe40000000f00 */
[----:B------:R-:W-:Y:S01]  /*5d50*/  @P0 R2UR UR4, R0 ;  /* 0x00000000000402ca */ /* 0x000fe200000e0000 */
[----:B------:R-:W-:Y:S01]  /*5d60*/  VIADD R0, R3, 0x320 ;  /* 0x0000032003007836 */ /* 0x000fe20000000000 */
[----:B------:R-:W-:Y:S02]  /*5d70*/  @P0 LOP3.LUT R4, R5, 0xffff, RZ, 0xc0, !PT ;  /* 0x0000ffff05040812 */ /* 0x000fe400078ec0ff */
[----:B------:R-:W-:Y:S02]  /*5d80*/  @P0 R2UR UR6, R2 ;  /* 0x00000000020602ca */ /* 0x000fe400000e0000 */
[----:B------:R-:W-:Y:S02]  /*5d90*/  PRMT R0, RZ, 0x654, R0 ;  /* 0x00000654ff007816 */ /* 0x000fe40000000000 */
[----:B------:R-:W-:Y:S02]  /*5da0*/  @P0 R2UR UR5, R4 ;  /* 0x00000000040502ca */ /* 0x000fe400000e0000 */
[----:B------:R2:W-:Y:S03]  /*5db0*/  SYNCS.ARRIVE.TRANS64.RED.A1T0 RZ, [R0+URZ], RZ ;  /* 0x000000ff00ff79a7 */ /* 0x0005e600081004ff */
[----:B------:R-:W-:Y:S04]  /*5dc0*/  @UP3 UMOV UR29, UR4 ;  /* 0x00000004001d3c82 */ /* 0x000fe80008000000 */
[----:B------:R-:W-:Y:S04]  /*5dd0*/  @UP3 UMOV UR14, UR6 ;  /* 0x00000006000e3c82 */ /* 0x000fe80008000000 */
[----:B------:R-:W-:Y:S01]  /*5de0*/  @UP3 UMOV UR13, UR5 ;  /* 0x00000005000d3c82 */ /* 0x000fe20008000000 */
[----:B------:R-:W-:Y:S05]  /*5df0*/  BRA.U !UP0, `(.L_x_120) ;  /* 0x0000000108c07547 */ /* 0x000fea000b800000 */
[----:B------:R-:W-:Y:S02]  /*5e00*/  UIMAD.WIDE.U32 UR8, UR13, UR55, URZ ;  /* 0x000000370d0872a5 */ /* 0x000fe4000f8e00ff */
[----:B------:R-:W-:Y:S02]  /*5e10*/  UP2UR UR12, UPR, URZ, 0x4 ;  /* 0x00000004ff0c7883 */ /* 0x000fe40008000000 */
[----:B------:R-:W-:Y:S02]  /*5e20*/  UISETP.NE.AND UP2, UPT, UR54, 0x1, UPT ;  /* 0x000000013600788c */ /* 0x000fe4000bf45270 */
[----:B------:R-:W-:Y:S02]  /*5e30*/  UIMAD.WIDE.U32 UR10, UR14, UR52, URZ ;  /* 0x000000340e0a72a5 */ /* 0x000fe4000f8e00ff */
[----:B------:R-:W-:Y:S02]  /*5e40*/  USEL UR4, UR37, UR39, !UP2 ;  /* 0x0000002725047287 */ /* 0x000fe4000d000000 */
[----:B------:R-:W-:Y:S02]  /*5e50*/  UISETP.NE.AND UP0, UPT, UR15, 0x1, UPT ;  /* 0x000000010f00788c */ /* 0x000fe4000bf05270 */
[----:B------:R-:W-:Y:S02]  /*5e60*/  UP2UR UR20, UPR, URZ, 0x2 ;  /* 0x00000002ff147883 */ /* 0x000fe40008000000 */
[----:B------:R-:W-:Y:S02]  /*5e70*/  UISETP.NE.AND UP1, UPT, UR41, 0x1, UPT ;  /* 0x000000012900788c */ /* 0x000fe4000bf25270 */
[----:B-1----:R-:W-:Y:S02]  /*5e80*/  UIMAD.WIDE.U32 UR16, UR4, UR22, URZ ;  /* 0x00000016041072a5 */ /* 0x002fe4000f8e00ff */
[----:B------:R-:W-:Y:S01]  /*5e90*/  USEL UR7, UR38, UR40, !UP0 ;  /* 0x0000002826077287 */ /* 0x000fe2000c000000 */
[----:B------:R-:W-:Y:S02]  /*5ea0*/  UMOV UR5, UR9 ;  /* 0x0000000900057c82 */ /* 0x000fe40008000000 */
[----:B------:R-:W-:Y:S02]  /*5eb0*/  USHF.R.U32.HI UR6, URZ, UR43, UR5 ;  /* 0x0000002bff067299 */ /* 0x000fe40008011605 */
[----:B------:R-:W-:Y:S02]  /*5ec0*/  UIMAD.WIDE.U32 UR18, UR7, UR22, URZ ;  /* 0x00000016071272a5 */ /* 0x000fe4000f8e00ff */
[----:B------:R-:W-:Y:S02]  /*5ed0*/  USEL UR6, UR13, UR6, !UP2 ;  /* 0x000000060d067287 */ /* 0x000fe4000d000000 */
[----:B------:R-:W-:Y:S01]  /*5ee0*/  UISETP.NE.AND UP2, UPT, UR12, URZ, UPT ;  /* 0x000000ff0c00728c */ /* 0x000fe2000bf45270 */
[----:B------:R-:W-:Y:S01]  /*5ef0*/  UMOV UR5, UR11 ;  /* 0x0000000b00057c82 */ /* 0x000fe20008000000 */
[----:B------:R-:W-:Y:S02]  /*5f00*/  UIMAD.WIDE.U32 UR10, UR6, UR22, URZ ;  /* 0x00000016060a72a5 */ /* 0x000fe4000f8e00ff */
[----:B------:R-:W-:Y:S03]  /*5f10*/  USHF.R.U32.HI UR8, URZ, UR53, UR5 ;  /* 0x00000035ff087299 */ /* 0x000fe60008011605 */
[----:B------:R-:W-:Y:S02]  /*5f20*/  UMOV UR5, UR17 ;  /* 0x0000001100057c82 */ /* 0x000fe40008000000 */
[----:B------:R-:W-:Y:S03]  /*5f30*/  @UP1 USHF.R.U32.HI UR4, URZ, UR23, UR5 ;  /* 0x00000017ff041299 */ /* 0x000fe60008011605 */
[----:B------:R-:W-:Y:S01]  /*5f40*/  UMOV UR5, UR19 ;  /* 0x0000001300057c82 */ /* 0x000fe20008000000 */
[----:B------:R-:W-:Y:S02]  /*5f50*/  UIMAD UR4, UR41, UR4, URZ ;  /* 0x00000004290472a4 */ /* 0x000fe4000f8e02ff */
[----:B------:R-:W-:Y:S02]  /*5f60*/  @UP1 USHF.R.U32.HI UR7, URZ, UR23, UR5 ;  /* 0x00000017ff071299 */ /* 0x000fe40008011605 */
[----:B------:R-:W-:Y:S02]  /*5f70*/  USEL UR5, UR14, UR8, !UP0 ;  /* 0x000000080e057287 */ /* 0x000fe4000c000000 */
[----:B------:R-:W-:Y:S02]  /*5f80*/  UIMAD UR8, UR41, UR7, URZ ;  /* 0x00000007290872a4 */ /* 0x000fe4000f8e02ff */
[----:B------:R-:W-:Y:S03]  /*5f90*/  UISETP.GE.AND UP0, UPT, UR6, UR4, UPT ;  /* 0x000000040600728c */ /* 0x000fe6000bf06270 */
[----:B------:R-:W-:Y:S01]  /*5fa0*/  UMOV UR4, UR11 ;  /* 0x0000000b00047c82 */ /* 0x000fe20008000000 */
[----:B------:R-:W-:Y:S02]  /*5fb0*/  UISETP.GE.OR UP0, UPT, UR5, UR8, UP0 ;  /* 0x000000080500728c */ /* 0x000fe40008706670 */
[----:B------:R-:W-:Y:S02]  /*5fc0*/  USHF.R.U32.HI UR4, URZ, UR23, UR4 ;  /* 0x00000017ff047299 */ /* 0x000fe40008011604 */
[----:B------:R-:W-:Y:S02]  /*5fd0*/  UIMAD.WIDE.U32 UR8, UR5, UR22, URZ ;  /* 0x00000016050872a5 */ /* 0x000fe4000f8e00ff */
[----:B------:R-:W-:Y:S04]  /*5fe0*/  USEL UR10, UR6, UR4, !UP1 ;  /* 0x00000004060a7287 */ /* 0x000fe8000c800000 */
[----:B------:R-:W-:Y:S01]  /*5ff0*/  UIADD3 UR11, UPT, UPT, -UR10, URZ, URZ ;  /* 0x000000ff0a0b7290 */ /* 0x000fe2000fffe1ff */
[----:B------:R-:W-:Y:S02]  /*6000*/  @!UP0 UMOV UR4, UR9 ;  /* 0x0000000900048c82 */ /* 0x000fe40008000000 */
[----:B------:R-:W-:Y:S02]  /*6010*/  @!UP0 USHF.R.U32.HI UR4, URZ, UR23, UR4 ;  /* 0x00000017ff048299 */ /* 0x000fe40008011604 */
[----:B------:R-:W-:Y:S02]  /*6020*/  UIMAD UR8, UR41, UR11, UR6 ;  /* 0x0000000b290872a4 */ /* 0x000fe4000f8e0206 */
[----:B------:R-:W-:Y:S02]  /*6030*/  @!UP0 USEL UR4, UR5, UR4, !UP1 ;  /* 0x0000000405048287 */ /* 0x000fe4000c800000 */
[----:B------:R-:W-:Y:S02]  /*6040*/  UISETP.NE.AND UP1, UPT, UR20, URZ, UPT ;  /* 0x000000ff1400728c */ /* 0x000fe4000bf25270 */
[----:B------:R-:W-:Y:S02]  /*6050*/  @!UP0 UIMAD UR7, UR7, UR8, UR4 ;  /* 0x00000008070782a4 */ /* 0x000fe4000f8e0204 */
[----:B------:R-:W-:Y:S02]  /*6060*/  @!UP0 UIADD3 UR9, UPT, UPT, UR10, -UR4, URZ ;  /* 0x800000040a098290 */ /* 0x000fe4000fffe0ff */
[----:B------:R-:W-:Y:S02]  /*6070*/  UIADD3 UR8, UPT, UPT, -UR6, URZ, URZ ;  /* 0x000000ff06087290 */ /* 0x000fe4000fffe1ff */
[----:B------:R-:W-:Y:S02]  /*6080*/  UIADD3 UR4, UPT, UPT, -UR5, URZ, URZ ;  /* 0x000000ff05047290 */ /* 0x000fe4000fffe1ff */
[----:B------:R-:W-:Y:S03]  /*6090*/  @!UP0 UIMAD UR6, UR9, UR41, UR5 ;  /* 0x00000029090682a4 */ /* 0x000fe6000f8e0205 */
[----:B------:R-:W-:Y:S01]  /*60a0*/  @!UP0 UMOV UR5, UR7 ;  /* 0x0000000700058c82 */ /* 0x000fe20008000000 */
[----:B------:R-:W-:Y:S02]  /*60b0*/  UIMAD UR7, UR15, UR4, UR14 ;  /* 0x000000040f0772a4 */ /* 0x000fe4000f8e020e */
[----:B------:R-:W-:Y:S02]  /*60c0*/  UIMAD UR4, UR54, UR8, UR13 ;  /* 0x00000008360472a4 */ /* 0x000fe4000f8e020d */
[----:B------:R-:W-:Y:S02]  /*60d0*/  UIMAD UR14, UR5, UR15, UR7 ;  /* 0x0000000f050e72a4 */ /* 0x000fe4000f8e0207 */
[----:B------:R-:W-:Y:S11]  /*60e0*/  UIMAD UR13, UR6, UR54, UR4 ;  /* 0x00000036060d72a4 */ /* 0x000ff6000f8e0204 */
[----:B------:R-:W-:Y:S01]  /*60f0*/  @!UPT UIADD3 URZ, UPT, UPT, URZ, URZ, URZ ;  /* 0x000000fffffff290 */ /* 0x000fe2000fffe0ff */
.L_x_120:
[----:B------:R-:W3:Y:S01]  /*6100*/  @!UP4 LDCU.128 UR8, c[0x0][0xb10] ;  /* 0x00016200ff08c7ac */ /* 0x000ee20008000c00 */
[----:B------:R-:W-:Y:S02]  /*6110*/  ISETP.NE.U32.AND P0, PT, RZ, UR30, PT ;  /* 0x0000001eff007c0c */ /* 0x000fe4000bf05070 */
[----:B------:R-:W-:Y:S02]  /*6120*/  SHF.L.U32 R2, R11, 0x1f, RZ ;  /* 0x0000001f0b027819 */ /* 0x000fe400000006ff */
[----:B------:R-:W-:Y:S01]  /*6130*/  ISETP.NE.AND.EX P0, PT, RZ, UR31, PT, P0 ;  /* 0x0000001fff007c0c */ /* 0x000fe2000bf05300 */
[----:B------:R-:W4:Y:S01]  /*6140*/  @!UP4 LDCU UR5, c[0x0][0xb0c] ;  /* 0x00016180ff05c7ac */ /* 0x000f220008000800 */
[----:B---3--:R-:W-:Y:S07]  /*6150*/  UIMAD.WIDE.U32 UR6, UR14, UR8, URZ ;  /* 0x000000080e0672a5 */ /* 0x008fee000f8e00ff */
[----:B------:R-:W-:Y:S01]  /*6160*/  @!UP4 UMOV UR4, UR7 ;  /* 0x000000070004cc82 */ /* 0x000fe20008000000 */
[----:B----4-:R-:W-:Y:S02]  /*6170*/  @!UP4 UISETP.NE.AND UP0, UPT, UR5, 0x1, UPT ;  /* 0x000000010500c88c */ /* 0x010fe4000bf05270 */
[----:B------:R-:W-:Y:S02]  /*6180*/  @!UP4 USHF.R.U32.HI UR4, URZ, UR9, UR4 ;  /* 0x00000009ff04c299 */ /* 0x000fe40008011604 */
[----:B------:R-:W-:Y:S02]  /*6190*/  UIMAD.WIDE.U32 UR6, UR13, UR11, URZ ;  /* 0x0000000b0d0672a5 */ /* 0x000fe4000f8e00ff */
[----:B------:R-:W-:Y:S02]  /*61a0*/  @!UP4 USEL UR8, UR14, UR4, !UP0 ;  /* 0x000000040e08c287 */ /* 0x000fe4000c000000 */
[----:B------:R-:W-:Y:S03]  /*61b0*/  @!UP4 UISETP.NE.AND UP0, UPT, UR10, 0x1, UPT ;  /* 0x000000010a00c88c */ /* 0x000fe6000bf05270 */
[----:B------:R-:W-:Y:S02]  /*61c0*/  @!UP4 UMOV UR6, UR7 ;  /* 0x000000070006cc82 */ /* 0x000fe40008000000 */
[----:B------:R-:W3:Y:S02]  /*61d0*/  @!UP4 LDCU UR4, c[0x0][0xb20] ;  /* 0x00016400ff04c7ac */ /* 0x000ee40008000800 */
[----:B---3--:R-:W-:Y:S04]  /*61e0*/  @!UP4 USHF.R.U32.HI UR6, URZ, UR4, UR6 ;  /* 0x00000004ff06c299 */ /* 0x008fe80008011606 */
[----:B------:R-:W-:Y:S04]  /*61f0*/  @!UP4 USEL UR6, UR13, UR6, !UP0 ;  /* 0x000000060d06c287 */ /* 0x000fe8000c000000 */
[----:B------:R-:W-:Y:S02]  /*6200*/  @!UP4 UIADD3 UR4, UPT, UPT, -UR8, UR6, URZ ;  /* 0x000000060804c290 */ /* 0x000fe4000fffe1ff */
[----:B------:R-:W-:Y:S02]  /*6210*/  @!UP4 UIADD3 UR6, UPT, UPT, UR8, -UR6, URZ ;  /* 0x800000060806c290 */ /* 0x000fe4000fffe0ff */
[----:B------:R-:W-:Y:S02]  /*6220*/  @!UP4 UIMAD UR14, UR4, UR5, UR14 ;  /* 0x00000005040ec2a4 */ /* 0x000fe4000f8e020e */
[----:B------:R-:W-:Y:S01]  /*6230*/  @!UP4 UIMAD UR13, UR6, UR10, UR13 ;  /* 0x0000000a060dc2a4 */ /* 0x000fe2000f8e020d */
[----:B------:R-:W-:Y:S11]  /*6240*/  BRA.U UP1, `(.L_x_121) ;  /* 0x0000000101107547 */ /* 0x000ff6000b800000 */
[----:B--2---:R-:W-:Y:S04]  /*6250*/  MOV R0, UR42 ;  /* 0x0000002a00007c02 */ /* 0x004fe80008000f00 */
[----:B------:R-:W-:Y:S04]  /*6260*/  SHF.L.U32 R3, R0, 0x1f, RZ ;  /* 0x0000001f00037819 */ /* 0x000fe800000006ff */
[----:B------:R-:W2:Y:S02]  /*6270*/  SYNCS.PHASECHK.TRANS64.TRYWAIT P1, [UR21+0x308], R3 ;  /* 0x00030803ff0075a7 */ /* 0x000ea40008021115 */
[----:B--2---:R-:W-:Y:S05]  /*6280*/  @!P1 BRA `(.L_x_122) ;  /* 0x0000004000809947 */ /* 0x004fea0003800000 */
.L_x_121:
[----:B------:R-:W-:Y:S05]  /*6290*/  BRA.U !UP6, `(.L_x_123) ;  /* 0x000000010e387547 */ /* 0x000fea000b800000 */
[----:B------:R-:W-:Y:S01]  /*62a0*/  UPLOP3.LUT UP2, UPT, UPT, UPT, UP5, 0x80, 0x8 ;  /* 0x000000000008789c */ /* 0x000fe20003f4f050 */
[----:B------:R-:W-:Y:S01]  /*62b0*/  HFMA2 R91, -RZ, RZ, 0, 5.9604644775390625e-08 ;  /* 0x00000001ff5b7431 */ /* 0x000fe200000001ff */
[----:B------:R-:W2:Y:S04]  /*62c0*/  LDCU.64 UR8, c[0x0][0x358] ;  /* 0x00006b00ff0877ac */ /* 0x000ea80008000a00 */
[----:B------:R-:W-:Y:S05]  /*62d0*/  PLOP3.LUT P1, PT, PT, PT, UP2, 0x80, 0x8 ;  /* 0x000000000008781c */ /* 0x000fea0003f2f028 */
[----:B------:R-:W3:Y:S01]  /*62e0*/  @UP2 LDCU.64 UR4, c[0x0][0x888] ;  /* 0x00011100ff0427ac */ /* 0x000ee20008000a00 */
[----:B------:R-:W-:Y:S04]  /*62f0*/  @UP2 UIMAD UR6, UR36, UR30, URZ ;  /* 0x0000001e240622a4 */ /* 0x000fe8000f8e02ff */
[----:B---3--:R-:W-:Y:S06]  /*6300*/  @UP2 UIMAD.WIDE UR4, UR6, 0x4, UR4 ;  /* 0x00000004060428a5 */ /* 0x008fec000f8e0204 */
[----:B------:R-:W-:Y:S02]  /*6310*/  IMAD.U32 R4, RZ, RZ, UR4 ;  /* 0x00000004ff047e24 */ /* 0x000fe4000f8e00ff */
[----:B------:R-:W-:Y:S05]  /*6320*/  IMAD.U32 R5, RZ, RZ, UR5 ;  /* 0x00000005ff057e24 */ /* 0x000fea000f8e00ff */
[----:B--2---:R-:W2:Y:S02]  /*6330*/  @P1 LDG.E R0, desc[UR8][R4.64] ;  /* 0x0000000804001981 */ /* 0x004ea4000c1e1900 */
[----:B--2---:R-:W-:Y:S01]  /*6340*/  @P1 R2UR UR45, R0 ;  /* 0x00000000002d12ca */ /* 0x004fe200000e0000 */
[----:B------:R-:W-:Y:S05]  /*6350*/  IMAD.MOV.U32 R0, RZ, RZ, 0x1 ;  /* 0x00000001ff007424 */ /* 0x000fea00078e00ff */
[----:B------:R-:W-:Y:S08]  /*6360*/  @!P1 PRMT R91, R0, 0x7610, R91 ;  /* 0x00007610005b9816 */ /* 0x000ff0000000005b */
[----:B------:R-:W3:Y:S02]  /*6370*/  @!UP2 LDCU UR45, c[0x0][0x880] ;  /* 0x00011000ff2da7ac */ /* 0x000ee40008000800 */
.L_x_123:
[----:B---3--:R-:W-:Y:S01]  /*6380*/  @!P0 ISETP.EQ.AND P2, PT, RZ, UR45, PT ;  /* 0x0000002dff008c0c */ /* 0x008fe2000bf42270 */
[----:B------:R-:W-:Y:S01]  /*6390*/  @!UPT UIADD3 URZ, UPT, UPT, URZ, URZ, URZ ;  /* 0x000000fffffff290 */ /* 0x000fe2000fffe0ff */
[----:B------:R-:W-:Y:S11]  /*63a0*/  @!P0 BRA `(.L_x_124) ;  /* 0x0000000000148947 */ /* 0x000ff60003800000 */
[----:B------:R-:W-:Y:S02]  /*63b0*/  LOP3.LUT P0, RZ, R91, 0xff, RZ, 0xc0, !PT ;  /* 0x000000ff5bff7812 */ /* 0x000fe4000780c0ff */
[----:B------:R-:W-:Y:S04]  /*63c0*/  PLOP3.LUT P2, PT, PT, PT, UP2, 0x80, 0x8 ;  /* 0x000000000008781c */ /* 0x000fe80003f4f028 */
[----:B------:R-:W-:Y:S07]  /*63d0*/  PLOP3.LUT P2, PT, P2, PT, PT, 0x8, 0x80 ;  /* 0x000000000080781c */ /* 0x000fee000174e170 */
[----:B------:R-:W-:Y:S11]  /*63e0*/  @P0 ISETP.EQ.AND P2, PT, RZ, UR45, PT ;  /* 0x0000002dff000c0c */ /* 0x000ff6000bf42270 */
[----:B------:R-:W-:Y:S02]  /*63f0*/  @!UPT UIADD3 URZ, UPT, UPT, URZ, URZ, URZ ;  /* 0x000000fffffff290 */ /* 0x000fe4000fffe0ff */
.L_x_124:
[----:B------:R-:W3:Y:S01]  /*6400*/  SYNCS.PHASECHK.TRANS64.TRYWAIT P0, [UR21+0x2f8], R2 ;  /* 0x0002f802ff0075a7 */ /* 0x000ee20008001115 */
[----:B------:R-:W-:Y:S02]  /*6410*/  ELECT P1, URZ, PT ;  /* 0x0000000000ff782f */ /* 0x000fe40003820000 */
[----:B------:R-:W-:Y:S01]  /*6420*/  IADD3 R10, PT, PT, R10, 0x1, RZ ;  /* 0x000000010a0a7810 */ /* 0x000fe20007ffe0ff */
[----:B---3--:R-:W-:Y:S10]  /*6430*/  @!P0 BRA `(.L_x_125) ;  /* 0x00000040002c8947 */ /* 0x008ff40003800000 */
.L_x_261:
[----:B------:R-:W-:Y:S01]  /*6440*/  PLOP3.LUT P1, PT, P2, P1, PT, 0xf2, 0x2f ;  /* 0x00000000002f781c */ /* 0x000fe20001723e72 */
[----:B------:R-:W-:Y:S01]  /*6450*/  UMOV UR6, 0x0 ;  /* 0x0000000000067882 */ /* 0x000fe20000000000 */
[----:B------:R-:W-:Y:S01]  /*6460*/  UMOV UR7, 0x10000000 ;  /* 0x1000000000077882 */ /* 0x000fe20000000000 */
[----:B------:R-:W-:Y:S01]  /*6470*/  UMOV UR28, UR36 ;  /* 0x00000024001c7c82 */ /* 0x000fe20008000000 */
[----:B------:R-:W-:Y:S01]  /*6480*/  UMOV UR12, UR36 ;  /* 0x00000024000c7c82 */ /* 0x000fe20008000000 */
[----:B------:R-:W-:Y:S01]  /*6490*/  UMOV UR20, UR36 ;  /* 0x0000002400147c82 */ /* 0x000fe20008000000 */
[----:B------:R-:W-:Y:S02]  /*64a0*/  R2UR UR44, R93 ;  /* 0x000000005d2c72ca */ /* 0x000fe400000e0000 */
[----:B------:R-:W-:Y:S05]  /*64b0*/  LOP3.LUT R11, R11, 0x1, RZ, 0x3c, !PT ;  /* 0x000000010b0b7812 */ /* 0x000fea00078e3cff */
[----:B--2---:R-:W-:Y:S01]  /*64c0*/  @!P1 IADD3 R2, P0, PT, R12, 0x580, RZ ;  /* 0x000005800c029810 */ /* 0x004fe20007f1e0ff */
[----:B------:R-:W-:Y:S01]  /*64d0*/  VOTEU.ALL UP1, P1 ;  /* 0x0000000000ff7886 */ /* 0x000fe20000820000 */
[----:B------:R-:W-:Y:S02]  /*64e0*/  VOTEU.ALL UP0, P1 ;  /* 0x0000000000ff7886 */ /* 0x000fe40000800000 */
[----:B------:R-:W-:Y:S01]  /*64f0*/  @!P1 R2UR UR5, R2 ;  /* 0x00000000020592ca */ /* 0x000fe200000e0000 */
[----:B------:R-:W-:Y:S01]  /*6500*/  @!P1 IMAD.X R0, RZ, RZ, R13, P0 ;  /* 0x000000ffff009224 */ /* 0x000fe200000e060d */
[----:B------:R-:W-:Y:S01]  /*6510*/  ISETP.NE.AND P0, PT, R10, 0x2, PT ;  /* 0x000000020a00780c */ /* 0x000fe20003f05270 */
[----:B------:R-:W-:Y:S02]  /*6520*/  @!UP0 USHF.L.U32 UR35, UR48, 0x6, URZ ;  /* 0x0000000630238899 */ /* 0x000fe400080006ff */
[----:B------:R-:W-:Y:S01]  /*6530*/  @!UP0 UIMAD UR34, UR49, 0x50, URZ ;  /* 0x00000050312288a4 */ /* 0x000fe2000f8e02ff */
[----:B------:R-:W-:Y:S01]  /*6540*/  @!P1 R2UR UR4, R0 ;  /* 0x00000000000492ca */ /* 0x000fe200000e0000 */
[----:B------:R-:W-:Y:S01]  /*6550*/  @!UP0 UIADD3 UR32, UPT, UPT, UR21, 0x400, URZ ;  /* 0x0000040015208890 */ /* 0x000fe2000fffe0ff */
[----:B------:R-:W-:Y:S01]  /*6560*/  SEL R0, RZ, 0x1, P0 ;  /* 0x00000001ff007807 */ /* 0x000fe20000000000 */
[----:B------:R-:W-:Y:S01]  /*6570*/  @!UP0 UIADD3 UR33, UPT, UPT, UR21, 0x2f0, URZ ;  /* 0x000002f015218890 */ /* 0x000fe2000fffe0ff */
[----:B------:R-:W-:Y:S01]  /*6580*/  SEL R10, R10, RZ, P0 ;  /* 0x000000ff0a0a7207 */ /* 0x000fe20000000000 */
[----:B------:R-:W-:Y:S01]  /*6590*/  @!UP0 UIADD3 UR24, UPT, UPT, UR21, 0x800, URZ ;  /* 0x0000080015188890 */ /* 0x000fe2000fffe0ff */
[----:B------:R-:W-:Y:S01]  /*65a0*/  LOP3.LUT R9, R9, R0, RZ, 0x3c, !PT ;  /* 0x0000000009097212 */ /* 0x000fe200078e3cff */
[----:B------:R-:W-:Y:S01]  /*65b0*/  IMAD.U32 R2, RZ, RZ, UR5 ;  /* 0x00000005ff027e24 */ /* 0x000fe2000f8e00ff */
[----:B------:R-:W-:Y:S02]  /*65c0*/  @!UP0 UIADD3 UR26, UPT, UPT, UR34, 0x10, URZ ;  /* 0x00000010221a8890 */ /* 0x000fe4000fffe0ff */
[----:B------:R-:W-:Y:S01]  /*65d0*/  UMOV UR25, UR33 ;  /* 0x0000002100197c82 */ /* 0x000fe20008000000 */
[----:B------:R-:W-:Y:S01]  /*65e0*/  UMOV UR27, UR35 ;  /* 0x00000023001b7c82 */ /* 0x000fe20008000000 */
[----:B------:R-:W-:Y:S01]  /*65f0*/  @!UP0 UIADD3 UR8, UPT, UPT, UR21, 0xc00, URZ ;  /* 0x00000c0015088890 */ /* 0x000fe2000fffe0ff */
[----:B------:R-:W-:Y:S01]  /*6600*/  IMAD.U32 R3, RZ, RZ, UR4 ;  /* 0x00000004ff037e24 */ /* 0x000fe2000f8e00ff */
[----:B------:R-:W-:Y:S01]  /*6610*/  @!P1 R2UR UR4, R2 ;  /* 0x00000000020492ca */ /* 0x000fe200000e0000 */
[----:B------:R-:W-:Y:S01]  /*6620*/  @!UP0 UIADD3 UR10, UPT, UPT, UR34, 0x20, URZ ;  /* 0x00000020220a8890 */ /* 0x000fe2000fffe0ff */
[----:B------:R-:W-:Y:S02]  /*6630*/  UMOV UR9, UR33 ;  /* 0x0000002100097c82 */ /* 0x000fe40008000000 */
[----:B------:R-:W-:Y:S01]  /*6640*/  @!P1 R2UR UR5, R3 ;  /* 0x00000000030592ca */ /* 0x000fe200000e0000 */
[----:B------:R-:W-:Y:S01]  /*6650*/  UMOV UR11, UR35 ;  /* 0x00000023000b7c82 */ /* 0x000fe20008000000 */
[----:B------:R-:W-:Y:S02]  /*6660*/  @!UP0 UIADD3 UR16, UPT, UPT, UR21, 0x1000, URZ ;  /* 0x0000100015108890 */ /* 0x000fe4000fffe0ff */
[----:B------:R-:W-:Y:S01]  /*6670*/  @!UP0 UIADD3 UR18, UPT, UPT, UR34, 0x30, URZ ;  /* 0x0000003022128890 */ /* 0x000fe2000fffe0ff */
[----:B------:R-:W-:Y:S01]  /*6680*/  UMOV UR17, UR33 ;  /* 0x0000002100117c82 */ /* 0x000fe20008000000 */
[----:B------:R-:W-:Y:S01]  /*6690*/  UMOV UR19, UR35 ;  /* 0x0000002300137c82 */ /* 0x000fe20008000000 */
[----:B------:R-:W-:Y:S02]  /*66a0*/  UIADD3 UR49, UPT, UPT, UR13, UR61, URZ ;  /* 0x0000003d0d317290 */ /* 0x000fe4000fffe0ff */
[----:B------:R-:W-:Y:S04]  /*66b0*/  UIADD3 UR48, UPT, UPT, UR14, UR44, URZ ;  /* 0x0000002c0e307290 */ /* 0x000fe8000fffe0ff */
[----:B------:R2:W-:Y:S01]  /*66c0*/  @!UP1 UTMALDG.3D [UR32], [UR4], desc[UR6] ;  /* 0x00000620040095b4 */ /* 0x0005e20008011000 */
[----:B------:R-:W-:Y:S05]  /*66d0*/  VOTEU.ALL UP1, P1 ;  /* 0x0000000000ff7886 */ /* 0x000fea0000820000 */
[----:B------:R-:W-:Y:S01]  /*66e0*/  @!UP1 UTMALDG.3D [UR24], [UR4], desc[UR6] ;  /* 0x00000618040095b4 */ /* 0x000fe20008011000 */
[----:B------:R-:W-:Y:S05]  /*66f0*/  VOTEU.ALL UP1, P1 ;  /* 0x0000000000ff7886 */ /* 0x000fea0000820000 */
[----:B------:R3:W-:Y:S01]  /*6700*/  @!UP1 UTMALDG.3D [UR8], [UR4], desc[UR6] ;  /* 0x00000608040095b4 */ /* 0x0007e20008011000 */
[----:B------:R-:W-:Y:S01]  /*6710*/  UPLOP3.LUT UP1, UPT, UPT, UPT, UPT, 0x80, 0x8 ;  /* 0x000000000008789c */ /* 0x000fe20003f2f070 */
[----:B--2---:R-:W-:Y:S01]  /*6720*/  UMOV UR36, UR29 ;  /* 0x0000001d00247c82 */ /* 0x004fe20008000000 */
[----:B---3--:R-:W-:Y:S02]  /*6730*/  @!UP0 UIADD3 UR8, UPT, UPT, UR21, 0x1400, URZ ;  /* 0x0000140015088890 */ /* 0x008fe4000fffe0ff */
[----:B------:R-:W-:Y:S01]  /*6740*/  @!UP0 UIADD3 UR10, UPT, UPT, UR34, 0x40, URZ ;  /* 0x00000040220a8890 */ /* 0x000fe2000fffe0ff */
[----:B------:R-:W-:Y:S05]  /*6750*/  VOTEU.ALL UP0, P1 ;  /* 0x0000000000ff7886 */ /* 0x000fea0000800000 */
[----:B------:R2:W-:Y:S01]  /*6760*/  @!UP0 UTMALDG.3D [UR16], [UR4], desc[UR6] ;  /* 0x00000610040085b4 */ /* 0x0005e20008011000 */
[----:B------:R-:W-:Y:S05]  /*6770*/  VOTEU.ALL UP0, P1 ;  /* 0x0000000000ff7886 */ /* 0x000fea0000800000 */
[----:B------:R2:W-:Y:S01]  /*6780*/  @!UP0 UTMALDG.3D [UR8], [UR4], desc[UR6] ;  /* 0x00000608040085b4 */ /* 0x0005e20008011000 */
[----:B------:R2:W-:Y:S01]  /*6790*/  @!P1 SYNCS.ARRIVE.TRANS64.RED.A0TR RZ, [UR21+0x2f0], R8 ;  /* 0x0002f008ffff99a7 */ /* 0x0005e20008300415 */
[----:B------:R-:W-:Y:S01]  /*67a0*/  SYNCS.ARRIVE.TRANS64.RED.A1T0 RZ, [UR50], RZ ;  /* 0x000000ffffff79a7 */ /* 0x000fe20008100432 */
[----:B------:R-:W-:Y:S05]  /*67b0*/  BRA.U UP3, `(.L_x_126) ;  /* 0xfffffff503147547 */ /* 0x000fea000b83ffff */
[----:B------:R-:W-:Y:S07]  /*67c0*/  MOV R0, UR21 ;  /* 0x0000001500007c02 */ /* 0x000fee0008000f00 */
.L_x_127:
[----:B---3--:R-:W-:-:S04]  /*67d0*/  SHF.L.U32 R3, R11, 0x1f, RZ ;  /* 0x0000001f0b037819 */ /* 0x008fc800000006ff */
[----:B------:R3:W4:Y:S03]  /*67e0*/  SYNCS.PHASECHK.TRANS64.TRYWAIT P0, [R0+URZ+0x2f8], R3 ;  /* 0x0002f803000075a7 */ /* 0x00072600080011ff */
[----:B----4-:R-:W-:Y:S05]  /*67f0*/  @!P0 NANOSLEEP.SYNCS 0x989680 ;  /* 0x009896800000895d */ /* 0x010fea0003900000 */
[----:B------:R-:W4:Y:S02]  /*6800*/  @!P0 SYNCS.PHASECHK.TRANS64 P0, [R0+URZ+0x2f8], R3 ;  /* 0x0002f803000085a7 */ /* 0x000f2400080010ff */
[----:B-12-4-:R-:W-:Y:S05]  /*6810*/  @P0 EXIT ;  /* 0x000000000000094d */ /* 0x016fea0003800000 */
[----:B------:R-:W-:Y:S05]  /*6820*/  BRA `(.L_x_127) ;  /* 0xfffffffc00e87947 */ /* 0x000fea000383ffff */
.L_x_118:
[----:B------:R-:W-:-:S06]  /*6830*/  UISETP.GE.AND UP0, UPT, UR20, 0x4, UPT ;  /* 0x000000041400788c */ /* 0x000fcc000bf06270 */
[----:B------:R-:W-:-:S13]  /*6840*/  PLOP3.LUT P0, PT, PT, PT, UP0, 0x80, 0x8 ;  /* 0x000000000008781c */ /* 0x000fda0003f0f008 */
[----:B-1----:R-:W-:Y:S05]  /*6850*/  @!P0 EXIT ;  /* 0x000000000000894d */ /* 0x002fea0003800000 */
[----:B------:R-:W-:Y:S01]  /*6860*/  BAR.SYNC.DEFER_BLOCKING 0x6, 0xa0 ;  /* 0x0182800000007b1d */ /* 0x000fe20000010000 */
[--C-:B------:R-:W-:Y:S01]  /*6870*/  SHF.R.U32.HI R90, RZ, 0x4, R99.reuse ;  /* 0x00000004ff5a7819 */ /* 0x100fe20000011663 */
[C---:B------:R-:W-:Y:S01]  /*6880*/  IMAD.U32 R2, R99.reuse, 0x10000, RZ ;  /* 0x0001000063027824 */ /* 0x040fe200078e00ff */
[----:B------:R-:W-:Y:S01]  /*6890*/  CS2R R96, SRZ ;  /* 0x0000000000607805 */ /* 0x000fe2000001ff00 */
[----:B------:R-:W-:Y:S01]  /*68a0*/  IMAD.SHL.U32 R5, R99, 0x10, RZ ;  /* 0x0000001063057824 */ /* 0x000fe200078e00ff */
[----:B------:R-:W-:Y:S01]  /*68b0*/  LOP3.LUT R90, R90, 0x1, RZ, 0xc0, !PT ;  /* 0x000000015a5a7812 */ /* 0x000fe200078ec0ff */
[----:B------:R-:W-:Y:S02]  /*68c0*/  UMOV UR46, 0x400 ;  /* 0x00000400002e7882 */ /* 0x000fe40000000000 */
[----:B------:R-:W1:Y:S01]  /*68d0*/  LDC.64 R86, c[0x0][0x8b0] ;  /* 0x00022c00ff567b82 */ /* 0x000e620000000a00 */
[----:B------:R-:W-:Y:S01]  /*68e0*/  ULEA UR46, UR50, UR46, 0x18 ;  /* 0x0000002e322e7291 */ /* 0x000fe2000f8ec0ff */
[----:B------:R-:W-:Y:S01]  /*68f0*/  LOP3.LUT R5, R5, 0xf0, RZ, 0xc0, !PT ;  /* 0x000000f005057812 */ /* 0x000fe200078ec0ff */
[----:B------:R-:W-:Y:S01]  /*6900*/  IMAD.MOV.U32 R98, RZ, RZ, RZ ;  /* 0x000000ffff627224 */ /* 0x000fe200078e00ff */
[----:B------:R-:W-:Y:S01]  /*6910*/  LOP3.LUT R90, R90, 0x60, R99, 0xf8, !PT ;  /* 0x000000605a5a7812 */ /* 0x000fe200078ef863 */
[----:B------:R-:W-:Y:S01]  /*6920*/  IMAD.MOV.U32 R95, RZ, RZ, RZ ;  /* 0x000000ffff5f7224 */ /* 0x000fe200078e00ff */
[----:B------:R-:W-:Y:S01]  /*6930*/  LOP3.LUT R2, R2, 0x600000, RZ, 0xc0, !PT ;  /* 0x0060000002027812 */ /* 0x000fe200078ec0ff */
[----:B------:R-:W2:Y:S01]  /*6940*/  LDCU UR59, c[0x0][0x370] ;  /* 0x00006e00ff3b77ac */ /* 0x000ea20008000800 */
[----:B------:R-:W3:Y:S01]  /*6950*/  LDC.64 R84, c[0x0][0x8a8] ;  /* 0x00022a00ff547b82 */ /* 0x000ee20000000a00 */
[----:B------:R-:W-:Y:S01]  /*6960*/  IMAD R90, R90, 0x8, R5 ;  /* 0x000000085a5a7824 */ /* 0x000fe200078e0205 */
[----:B------:R-:W-:Y:S01]  /*6970*/  LOP3.LUT R99, R99, 0x60, RZ, 0xc0, !PT ;  /* 0x0000006063637812 */ /* 0x000fe200078ec0ff */
[----:B------:R-:W4:Y:S01]  /*6980*/  LDCU UR44, c[0x0][0xb0c] ;  /* 0x00016180ff2c77ac */ /* 0x000f220008000800 */
[----:B------:R-:W1:Y:S01]  /*6990*/  LDCU UR40, c[0x0][0xb30] ;  /* 0x00016600ff2877ac */ /* 0x000e620008000800 */
[----:B------:R-:W2:Y:S01]  /*69a0*/  LDS R3, [UR46+0x3c0] ;  /* 0x0003c02eff037984 */ /* 0x000ea20008000800 */
[----:B------:R-:W1:Y:S01]  /*69b0*/  LDCU.64 UR56, c[0x0][0x888] ;  /* 0x00011100ff3877ac */ /* 0x000e620008000a00 */
[----:B------:R-:W1:Y:S01]  /*69c0*/  LDCU.64 UR42, c[0x0][0xb28] ;  /* 0x00016500ff2a77ac */ /* 0x000e620008000a00 */
[----:B------:R-:W1:Y:S01]  /*69d0*/  LDCU.64 UR62, c[0x0][0x890] ;  /* 0x00011200ff3e77ac */ /* 0x000e620008000a00 */
[----:B------:R-:W1:Y:S01]  /*69e0*/  LDCU.128 UR52, c[0x0][0xb10] ;  /* 0x00016200ff3477ac */ /* 0x000e620008000c00 */
[----:B------:R-:W1:Y:S01]  /*69f0*/  LDCU UR58, c[0x0][0x374] ;  /* 0x00006e80ff3a77ac */ /* 0x000e620008000800 */
[----:B------:R-:W-:Y:S01]  /*6a00*/  UMOV UR39, URZ ;  /* 0x000000ff00277c82 */ /* 0x000fe20008000000 */
[----:B-12-4-:R-:W-:-:S07]  /*6a10*/  IMAD.IADD R2, R3, 0x1, R2 ;  /* 0x0000000103027824 */ /* 0x016fce00078e0202 */
.L_x_144:
[----:B------:R-:W-:Y:S02]  /*6a20*/  LEA R8, R95, UR46, 0x3 ;  /* 0x0000002e5f087c11 */ /* 0x000fe4000f8e18ff */
[----:B------:R-:W-:Y:S02]  /*6a30*/  SHF.L.U32 R3, R97, 0x1f, RZ ;  /* 0x0000001f61037819 */ /* 0x000fe400000006ff */
[----:B------:R-:W-:Y:S02]  /*6a40*/  LEA R5, R95, UR46, 0x4 ;  /* 0x0000002e5f057c11 */ /* 0x000fe4000f8e20ff */
[----:B-1----:R-:W1:Y:S02]  /*6a50*/  SYNCS.PHASECHK.TRANS64.TRYWAIT P0, [R8+URZ+0x310], R3 ;  /* 0x00031003080075a7 */ /* 0x002e6400080011ff */
[----:B-12---:R-:W-:Y:S05]  /*6a60*/  @!P0 BRA `(.L_x_128) ;  /* 0x0000003800b88947 */ /* 0x006fea0003800000 */
.L_x_262:
[----:B------:R-:W2:Y:S01]  /*6a70*/  LDS.128 R4, [R5+0x3a0] ;  /* 0x0003a00005047984 */ /* 0x000ea20000000c00 */
[----:B------:R-:W-:Y:S01]  /*6a80*/  UISETP.GE.AND UP0, UPT, UR41, 0x1, UPT ;  /* 0x000000012900788c */ /* 0x000fe2000bf06270 */
[----:B------:R-:W-:Y:S01]  /*6a90*/  @!PT LDS RZ, [RZ] ;  /* 0x00000000fffff984 */ /* 0x000fe20000000800 */
[----:B------:R-:W-:Y:S01]  /*6aa0*/  @!PT LDS RZ, [RZ] ;  /* 0x00000000fffff984 */ /* 0x000fe20000000800 */
[----:B------:R-:W-:Y:S01]  /*6ab0*/  @!PT LDS RZ, [RZ] ;  /* 0x00000000fffff984 */ /* 0x000fe20000000800 */
[----:B------:R-:W-:Y:S01]  /*6ac0*/  @!PT LDS RZ, [RZ] ;  /* 0x00000000fffff984 */ /* 0x000fe20000000800 */
[----:B------:R4:W-:Y:S06]  /*6ad0*/  MEMBAR.ALL.CTA ;  /* 0x0000000000007992 */ /* 0x0009ec0000008000 */
[----:B----4-:R-:W4:Y:S01]  /*6ae0*/  FENCE.VIEW.ASYNC.S ;  /* 0x00000000000073c6 */ /* 0x010f220000000000 */
[----:B--2---:R-:W-:Y:S11]  /*6af0*/  LOP3.LUT P0, RZ, R6, 0x1, RZ, 0xc0, !PT ;  /* 0x0000000106ff7812 */ /* 0x004ff6000780c0ff */
[----:B------:R-:W-:Y:S02]  /*6b00*/  @!UPT UIADD3 URZ, UPT, UPT, URZ, URZ, URZ ;  /* 0x000000fffffff290 */ /* 0x000fe4000fffe0ff */
[----:B----4-:R-:W-:Y:S01]  /*6b10*/  VOTEU.ANY UP1, P0 ;  /* 0x0000000000ff7886 */ /* 0x010fe20000020100 */
[----:B------:R-:W-:Y:S01]  /*6b20*/  PLOP3.LUT P0, PT, PT, PT, UP1, 0x80, 0x8 ;  /* 0x000000000008781c */ /* 0x000fe20003f0f018 */
[----:B------:R-:W-:Y:S11]  /*6b30*/  UP2UR UR51, UPR, URZ, 0x2 ;  /* 0x00000002ff337883 */ /* 0x000ff60008000000 */
[----:B------:R-:W-:Y:S01]  /*6b40*/  @!UPT UIADD3 URZ, UPT, UPT, URZ, URZ, URZ ;  /* 0x000000fffffff290 */ /* 0x000fe2000fffe0ff */
[----:B------:R-:W-:Y:S02]  /*6b50*/  @P0 SHF.R.U32.HI R0, RZ, 0x10, R5 ;  /* 0x00000010ff000819 */ /* 0x000fe40000011605 */
[----:B-1----:R-:W-:Y:S02]  /*6b60*/  @P0 MOV R3, R4 ;  /* 0x0000000400030202 */ /* 0x002fe40000000f00 */
        /* <DEDUP_REMOVED lines=11> */
[----:B------:R-:W2:Y:S01]  /*6c20*/  LDCU UR12, c[0x0][0xb20] ;  /* 0x00016400ff0c77ac */ /* 0x000ea20008000800 */
[----:B------:R-:W-:Y:S02]  /*6c30*/  UIMAD.WIDE.U32 UR4, UR58, UR55, URZ ;  /* 0x000000373a0472a5 */ /* 0x000fe4000f8e00ff */
[----:B------:R-:W-:Y:S02]  /*6c40*/  UIMAD.WIDE.U32 UR6, UR59, UR52, URZ ;  /* 0x000000343b0672a5 */ /* 0x000fe4000f8e00ff */
[----:B------:R-:W-:Y:S02]  /*6c50*/  UISETP.NE.AND UP0, UPT, UR54, 0x1, UPT ;  /* 0x000000013600788c */ /* 0x000fe4000bf05270 */
[----:B------:R-:W-:Y:S02]  /*6c60*/  UIMAD.WIDE.U32 UR8, UR37, UR55, URZ ;  /* 0x00000037250872a5 */ /* 0x000fe4000f8e00ff */
[----:B------:R-:W-:Y:S02]  /*6c70*/  UISETP.NE.AND UP1, UPT, UR44, 0x1, UPT ;  /* 0x000000012c00788c */ /* 0x000fe4000bf25270 */
[----:B------:R-:W-:Y:S02]  /*6c80*/  UIMAD.WIDE.U32 UR10, UR38, UR52, URZ ;  /* 0x00000034260a72a5 */ /* 0x000fe4000f8e00ff */
[----:B------:R-:W-:Y:S01]  /*6c90*/  UISETP.NE.AND UP2, UPT, UR41, 0x1, UPT ;  /* 0x000000012900788c */ /* 0x000fe2000bf45270 */
[----:B------:R-:W-:Y:S02]  /*6ca0*/  UMOV UR4, UR5 ;  /* 0x0000000500047c82 */ /* 0x000fe40008000000 */
[----:B--2---:R-:W-:Y:S03]  /*6cb0*/  USHF.R.U32.HI UR5, URZ, UR12, UR4 ;  /* 0x0000000cff057299 */ /* 0x004fe60008011604 */
[----:B------:R-:W-:Y:S02]  /*6cc0*/  UMOV UR4, UR7 ;  /* 0x0000000700047c82 */ /* 0x000fe40008000000 */
[----:B------:R-:W-:Y:S02]  /*6cd0*/  USHF.R.U32.HI UR7, URZ, UR53, UR4 ;  /* 0x00000035ff077299 */ /* 0x000fe40008011604 */
[----:B------:R-:W-:Y:S02]  /*6ce0*/  USEL UR4, UR58, UR5, !UP0 ;  /* 0x000000053a047287 */ /* 0x000fe4000c000000 */
[----:B------:R-:W-:Y:S01]  /*6cf0*/  USEL UR7, UR59, UR7, !UP1 ;  /* 0x000000073b077287 */ /* 0x000fe2000c800000 */
[----:B------:R-:W-:Y:S01]  /*6d00*/  UMOV UR5, UR9 ;  /* 0x0000000900057c82 */ /* 0x000fe20008000000 */
[----:B------:R-:W-:Y:S02]  /*6d10*/  UIMAD.WIDE.U32 UR8, UR4, UR42, URZ ;  /* 0x0000002a040872a5 */ /* 0x000fe4000f8e00ff */
[----:B------:R-:W-:Y:S03]  /*6d20*/  USHF.R.U32.HI UR6, URZ, UR12, UR5 ;  /* 0x0000000cff067299 */ /* 0x000fe60008011605 */
[----:B------:R-:W-:Y:S01]  /*6d30*/  UMOV UR5, UR11 ;  /* 0x0000000b00057c82 */ /* 0x000fe20008000000 */
[----:B------:R-:W-:Y:S02]  /*6d40*/  UIMAD.WIDE.U32 UR10, UR7, UR42, URZ ;  /* 0x0000002a070a72a5 */ /* 0x000fe4000f8e00ff */
[----:B------:R-:W-:Y:S02]  /*6d50*/  USEL UR6, UR37, UR6, !UP0 ;  /* 0x0000000625067287 */ /* 0x000fe4000c000000 */
[----:B------:R-:W-:Y:S01]  /*6d60*/  USHF.R.U32.HI UR5, URZ, UR53, UR5 ;  /* 0x00000035ff057299 */ /* 0x000fe20008011605 */
[----:B------:R-:W-:Y:S02]  /*6d70*/  UMOV UR8, UR9 ;  /* 0x0000000900087c82 */ /* 0x000fe40008000000 */
[----:B------:R-:W-:Y:S01]  /*6d80*/  UMOV UR10, UR11 ;  /* 0x0000000b000a7c82 */ /* 0x000fe20008000000 */
[----:B------:R-:W-:Y:S02]  /*6d90*/  @UP2 USHF.R.U32.HI UR4, URZ, UR43, UR8 ;  /* 0x0000002bff042299 */ /* 0x000fe40008011608 */
[----:B------:R-:W-:Y:S02]  /*6da0*/  @UP2 USHF.R.U32.HI UR7, URZ, UR43, UR10 ;  /* 0x0000002bff072299 */ /* 0x000fe4000801160a */
[----:B------:R-:W-:Y:S02]  /*6db0*/  UIMAD UR4, UR41, UR4, URZ ;  /* 0x00000004290472a4 */ /* 0x000fe4000f8e02ff */
[----:B------:R-:W-:Y:S02]  /*6dc0*/  UIMAD.WIDE.U32 UR10, UR6, UR42, URZ ;  /* 0x0000002a060a72a5 */ /* 0x000fe4000f8e00ff */
[----:B------:R-:W-:Y:S02]  /*6dd0*/  USEL UR5, UR38, UR5, !UP1 ;  /* 0x0000000526057287 */ /* 0x000fe4000c800000 */
[----:B------:R-:W-:Y:S02]  /*6de0*/  UIMAD UR8, UR41, UR7, URZ ;  /* 0x00000007290872a4 */ /* 0x000fe4000f8e02ff */
[----:B------:R-:W-:Y:S03]  /*6df0*/  UISETP.GE.AND UP0, UPT, UR6, UR4, UPT ;  /* 0x000000040600728c */ /* 0x000fe6000bf06270 */
[----:B------:R-:W-:Y:S01]  /*6e00*/  UMOV UR4, UR11 ;  /* 0x0000000b00047c82 */ /* 0x000fe20008000000 */
[----:B------:R-:W-:Y:S02]  /*6e10*/  UISETP.GE.OR UP0, UPT, UR5, UR8, UP0 ;  /* 0x000000080500728c */ /* 0x000fe40008706670 */
[----:B------:R-:W-:Y:S02]  /*6e20*/  USHF.R.U32.HI UR4, URZ, UR43, UR4 ;  /* 0x0000002bff047299 */ /* 0x000fe40008011604 */
[----:B------:R-:W-:Y:S02]  /*6e30*/  UIMAD.WIDE.U32 UR8, UR5, UR42, URZ ;  /* 0x0000002a050872a5 */ /* 0x000fe4000f8e00ff */
[----:B------:R-:W-:Y:S02]  /*6e40*/  USEL UR11, UR6, UR4, !UP2 ;  /* 0x00000004060b7287 */ /* 0x000fe4000d000000 */
[----:B------:R-:W-:Y:S02]  /*6e50*/  UIADD3 UR8, UPT, UPT, -UR5, URZ, URZ ;  /* 0x000000ff05087290 */ /* 0x000fe4000fffe1ff */
[----:B------:R-:W-:Y:S01]  /*6e60*/  UIADD3 UR10, UPT, UPT, -UR11, URZ, URZ ;  /* 0x000000ff0b0a7290 */ /* 0x000fe2000fffe1ff */
[----:B------:R-:W-:Y:S01]  /*6e70*/  @!UP0 UMOV UR4, UR9 ;  /* 0x0000000900048c82 */ /* 0x000fe20008000000 */
[----:B------:R-:W-:Y:S02]  /*6e80*/  UIADD3 UR9, UPT, UPT, -UR6, URZ, URZ ;  /* 0x000000ff06097290 */ /* 0x000fe4000fffe1ff */
[----:B------:R-:W-:Y:S02]  /*6e90*/  @!UP0 USHF.R.U32.HI UR4, URZ, UR43, UR4 ;  /* 0x0000002bff048299 */ /* 0x000fe40008011604 */
[----:B------:R-:W-:Y:S02]  /*6ea0*/  UIMAD UR10, UR41, UR10, UR6 ;  /* 0x0000000a290a72a4 */ /* 0x000fe4000f8e0206 */
[----:B------:R-:W-:Y:S04]  /*6eb0*/  @!UP0 USEL UR4, UR5, UR4, !UP2 ;  /* 0x0000000405048287 */ /* 0x000fe8000d000000 */
[----:B------:R-:W-:Y:S02]  /*6ec0*/  @!UP0 UIMAD UR10, UR7, UR10, UR4 ;  /* 0x0000000a070a82a4 */ /* 0x000fe4000f8e0204 */
[----:B------:R-:W-:Y:S02]  /*6ed0*/  @!UP0 UIADD3 UR11, UPT, UPT, UR11, -UR4, URZ ;  /* 0x800000040b0b8290 */ /* 0x000fe4000fffe0ff */
[----:B------:R-:W-:Y:S02]  /*6ee0*/  UIMAD UR7, UR44, UR8, UR38 ;  /* 0x000000082c0772a4 */ /* 0x000fe4000f8e0226 */
[----:B------:R-:W-:Y:S02]  /*6ef0*/  @!UP0 UIMAD UR6, UR11, UR41, UR5 ;  /* 0x000000290b0682a4 */ /* 0x000fe4000f8e0205 */
[----:B------:R-:W-:Y:S01]  /*6f00*/  UIMAD UR4, UR54, UR9, UR37 ;  /* 0x00000009360472a4 */ /* 0x000fe2000f8e0225 */
[----:B------:R-:W-:Y:S02]  /*6f10*/  @!UP0 UMOV UR5, UR10 ;  /* 0x0000000a00058c82 */ /* 0x000fe40008000000 */
[----:B------:R-:W-:Y:S02]  /*6f20*/  UIMAD UR38, UR5, UR44, UR7 ;  /* 0x0000002c052672a4 */ /* 0x000fe4000f8e0207 */
[----:B------:R-:W-:Y:S11]  /*6f30*/  UIMAD UR37, UR6, UR54, UR4 ;  /* 0x00000036062572a4 */ /* 0x000ff6000f8e0204 */
[----:B------:R-:W-:Y:S01]  /*6f40*/  @!UPT UIADD3 URZ, UPT, UPT, URZ, URZ, URZ ;  /* 0x000000fffffff290 */ /* 0x000fe2000fffe0ff */
.L_x_129:
[----:B------:R-:W-:Y:S01]  /*6f50*/  UISETP.NE.AND UP0, UPT, UR40, 0x1, UPT ;  /* 0x000000012800788c */ /* 0x000fe2000bf05270 */
[----:B------:R-:W-:Y:S01]  /*6f60*/  ISETP.NE.U32.AND P1, PT, R86, RZ, PT ;  /* 0x000000ff5600720c */ /* 0x000fe20003f25070 */
[----:B------:R-:W-:Y:S03]  /*6f70*/  UISETP.NE.U32.AND UP3, UPT, UR62, URZ, UPT ;  /* 0x000000ff3e00728c */ /* 0x000fe6000bf65070 */
[----:B------:R-:W-:Y:S01]  /*6f80*/  ISETP.NE.AND.EX P1, PT, R87, RZ, PT, P1 ;  /* 0x000000ff5700720c */ /* 0x000fe20003f25310 */
[----:B------:R-:W-:Y:S05]  /*6f90*/  UISETP.NE.AND.EX UP3, UPT, UR63, URZ, UPT, UP3 ;  /* 0x000000ff3f00728c */ /* 0x000fea000bf65330 */
[----:B------:R-:W2:Y:S01]  /*6fa0*/  @!UP0 LDCU.128 UR12, c[0x0][0xb10] ;  /* 0x00016200ff0c87ac */ /* 0x000ea20008000c00 */
[----:B------:R-:W4:Y:S01]  /*6fb0*/  @!UP0 LDCU UR5, c[0x0][0xb0c] ;  /* 0x00016180ff0587ac */ /* 0x000f220008000800 */
[----:B------:R-:W3:Y:S01]  /*6fc0*/  @!UP0 LDCU UR10, c[0x0][0xb20] ;  /* 0x00016400ff0a87ac */ /* 0x000ee20008000800 */
[----:B--2---:R-:W-:Y:S02]  /*6fd0*/  UIMAD.WIDE.U32 UR8, UR38, UR12, URZ ;  /* 0x0000000c260872a5 */ /* 0x004fe4000f8e00ff */
[----:B------:R-:W-:Y:S02]  /*6fe0*/  UIMAD.WIDE.U32 UR6, UR37, UR15, URZ ;  /* 0x0000000f250672a5 */ /* 0x000fe4000f8e00ff */
[----:B------:R-:W-:Y:S03]  /*6ff0*/  @!UP0 UISETP.NE.AND UP1, UPT, UR14, 0x1, UPT ;  /* 0x000000010e00888c */ /* 0x000fe6000bf25270 */
[----:B------:R-:W-:Y:S01]  /*7000*/  @!UP0 UMOV UR4, UR9 ;  /* 0x0000000900048c82 */ /* 0x000fe20008000000 */
[----:B----4-:R-:W-:Y:S02]  /*7010*/  @!UP0 UISETP.NE.AND UP2, UPT, UR5, 0x1, UPT ;  /* 0x000000010500888c */ /* 0x010fe4000bf45270 */
[----:B------:R-:W-:Y:S01]  /*7020*/  @!UP0 USHF.R.U32.HI UR4, URZ, UR13, UR4 ;  /* 0x0000000dff048299 */ /* 0x000fe20008011604 */
[----:B------:R-:W-:Y:S02]  /*7030*/  @!UP0 UMOV UR6, UR7 ;  /* 0x0000000700068c82 */ /* 0x000fe40008000000 */
[----:B---3--:R-:W-:Y:S02]  /*7040*/  @!UP0 USHF.R.U32.HI UR6, URZ, UR10, UR6 ;  /* 0x0000000aff068299 */ /* 0x008fe40008011606 */
[----:B------:R-:W-:Y:S02]  /*7050*/  @!UP0 USEL UR7, UR38, UR4, !UP2 ;  /* 0x0000000426078287 */ /* 0x000fe4000d000000 */
[----:B------:R-:W-:Y:S04]  /*7060*/  @!UP0 USEL UR6, UR37, UR6, !UP1 ;  /* 0x0000000625068287 */ /* 0x000fe8000c800000 */
[----:B------:R-:W-:Y:S02]  /*7070*/  @!UP0 UIADD3 UR4, UPT, UPT, -UR7, UR6, URZ ;  /* 0x0000000607048290 */ /* 0x000fe4000fffe1ff */
[----:B------:R-:W-:Y:S02]  /*7080*/  @!UP0 UIADD3 UR6, UPT, UPT, UR7, -UR6, URZ ;  /* 0x8000000607068290 */ /* 0x000fe4000fffe0ff */
[----:B------:R-:W-:Y:S02]  /*7090*/  @!UP0 UIMAD UR38, UR4, UR5, UR38 ;  /* 0x00000005042682a4 */ /* 0x000fe4000f8e0226 */
[----:B------:R-:W-:Y:S01]  /*70a0*/  @!UP0 UIMAD UR37, UR6, UR14, UR37 ;  /* 0x0000000e062582a4 */ /* 0x000fe2000f8e0225 */
[----:B------:R-:W-:Y:S11]  /*70b0*/  BRA.U !UP3, `(.L_x_130) ;  /* 0x000000010b407547 */ /* 0x000ff6000b800000 */
[----:B------:R-:W-:Y:S01]  /*70c0*/  UISETP.NE.U32.AND UP0, UPT, UR56, URZ, UPT ;  /* 0x000000ff3800728c */ /* 0x000fe2000bf05070 */
[----:B------:R-:W-:Y:S01]  /*70d0*/  HFMA2 R91, -RZ, RZ, 0, 5.9604644775390625e-08 ;  /* 0x00000001ff5b7431 */ /* 0x000fe200000001ff */
[----:B------:R-:W2:Y:S01]  /*70e0*/  LDCU.64 UR8, c[0x0][0x358] ;  /* 0x00006b00ff0877ac */ /* 0x000ea20008000a00 */
[----:B-1----:R-:W-:Y:S01]  /*70f0*/  IMAD.MOV.U32 R0, RZ, RZ, 0x1 ;  /* 0x00000001ff007424 */ /* 0x002fe200078e00ff */
[----:B------:R-:W-:Y:S06]  /*7100*/  UISETP.NE.AND.EX UP0, UPT, UR57, URZ, UPT, UP0 ;  /* 0x000000ff3900728c */ /* 0x000fec000bf05300 */
[----:B------:R-:W-:Y:S05]  /*7110*/  PLOP3.LUT P0, PT, PT, PT, UP0, 0x80, 0x8 ;  /* 0x000000000008781c */ /* 0x000fea0003f0f008 */
[----:B------:R-:W1:Y:S01]  /*7120*/  @UP0 LDCU.64 UR4, c[0x0][0x888] ;  /* 0x00011100ff0407ac */ /* 0x000e620008000a00 */
[----:B------:R-:W-:Y:S07]  /*7130*/  @UP0 UIMAD UR6, UR36, UR62, URZ ;  /* 0x0000003e240602a4 */ /* 0x000fee000f8e02ff */
[----:B------:R-:W-:Y:S01]  /*7140*/  @!P0 PRMT R91, R0, 0x7610, R91 ;  /* 0x00007610005b8816 */ /* 0x000fe2000000005b */
[----:B-1----:R-:W-:Y:S06]  /*7150*/  @UP0 UIMAD.WIDE UR4, UR6, 0x4, UR4 ;  /* 0x00000004060408a5 */ /* 0x002fec000f8e0204 */
[----:B------:R-:W-:Y:S02]  /*7160*/  IMAD.U32 R4, RZ, RZ, UR4 ;  /* 0x00000004ff047e24 */ /* 0x000fe4000f8e00ff */
[----:B------:R-:W-:Y:S05]  /*7170*/  IMAD.U32 R5, RZ, RZ, UR5 ;  /* 0x00000005ff057e24 */ /* 0x000fea000f8e00ff */
[----:B--2---:R-:W2:Y:S02]  /*7180*/  @P0 LDG.E R4, desc[UR8][R4.64] ;  /* 0x0000000804040981 */ /* 0x004ea4000c1e1900 */
[----:B--2---:R-:W-:Y:S11]  /*7190*/  @P0 R2UR UR45, R4 ;  /* 0x00000000042d02ca */ /* 0x004ff600000e0000 */
[----:B------:R-:W-:Y:S03]  /*71a0*/  @!UPT UIADD3 URZ, UPT, UPT, URZ, URZ, URZ ;  /* 0x000000fffffff290 */ /* 0x000fe6000fffe0ff */
[----:B------:R-:W2:Y:S02]  /*71b0*/  @!UP0 LDCU UR45, c[0x0][0x880] ;  /* 0x00011000ff2d87ac */ /* 0x000ea40008000800 */
.L_x_130:
[----:B------:R-:W-:Y:S05]  /*71c0*/  @!P1 BRA `(.L_x_131) ;  /* 0x0000000000249947 */ /* 0x000fea0003800000 */
[----:B------:R-:W-:Y:S01]  /*71d0*/  ISETP.NE.U32.AND P0, PT, R84, RZ, PT ;  /* 0x000000ff5400720c */ /* 0x000fe20003f05070 */
[----:B------:R-:W3:Y:S03]  /*71e0*/  LDCU.64 UR4, c[0x0][0x358] ;  /* 0x00006b00ff0477ac */ /* 0x000ee60008000a00 */
[----:B------:R-:W-:Y:S11]  /*71f0*/  ISETP.NE.AND.EX P0, PT, R85, RZ, PT, P0 ;  /* 0x000000ff5500720c */ /* 0x000ff60003f05300 */
[----:B------:R-:W-:Y:S02]  /*7200*/  @!UPT UIADD3 URZ, UPT, UPT, URZ, URZ, URZ ;  /* 0x000000fffffff290 */ /* 0x000fe4000fffe0ff */
[----:B------:R-:W4:Y:S01]  /*7210*/  @P0 LDC.64 R4, c[0x0][0x8a8] ;  /* 0x00022a00ff040b82 */ /* 0x000f220000000a00 */
[----:B-1----:R-:W-:Y:S04]  /*7220*/  @P0 IMAD R0, R86, UR36, RZ ;  /* 0x0000002456000c24 */ /* 0x002fe8000f8e02ff */
[----:B----4-:R-:W-:Y:S05]  /*7230*/  @P0 IMAD.WIDE R4, R0, 0x4, R4 ;  /* 0x0000000400040825 */ /* 0x010fea00078e0204 */
[----:B---3-5:R3:W5:Y:S02]  /*7240*/  @P0 LDG.E R16, desc[UR4][R4.64] ;  /* 0x0000000404100981 */ /* 0x028764000c1e1900 */
[----:B---3--:R-:W4:Y:S02]  /*7250*/  @!P0 LDC R16, c[0x0][0x8a0] ;  /* 0x00022800ff108b82 */ /* 0x008f240000000800 */
.L_x_131:
[----:B------:R-:W-:Y:S01]  /*7260*/  R2UR UR4, R94 ;  /* 0x000000005e0472ca */ /* 0x000fe200000e0000 */
[----:B------:R-:W-:Y:S01]  /*7270*/  UPLOP3.LUT UP1, UPT, UPT, UPT, UPT, 0x40, 0x4 ;  /* 0x000000000004789c */ /* 0x000fe20003f2e870 */
[----:B------:R-:W-:Y:S01]  /*7280*/  SHF.L.U32 R3, R98, 0x1f, RZ ;  /* 0x0000001f62037819 */ /* 0x000fe200000006ff */
[----:B------:R-:W-:Y:S01]  /*7290*/  ULEA UR47, UR39, UR46, 0x3 ;  /* 0x0000002e272f7291 */ /* 0x000fe2000f8e18ff */
[----:B------:R-:W-:Y:S01]  /*72a0*/  PLOP3.LUT P3, PT, PT, PT, PT, 0x8, 0x80 ;  /* 0x000000000080781c */ /* 0x000fe20003f6e170 */
[----:B------:R-:W-:Y:S01]  /*72b0*/  VIADD R95, R95, 0x1 ;  /* 0x000000015f5f7836 */ /* 0x000fe20000000000 */
[----:B------:R-:W-:Y:S02]  /*72c0*/  CS2R R62, SRZ ;  /* 0x00000000003e7805 */ /* 0x000fe4000001ff00 */
[----:B------:R-:W-:Y:S02]  /*72d0*/  CS2R R58, SRZ ;  /* 0x00000000003a7805 */ /* 0x000fe4000001ff00 */
[----:B------:R-:W-:Y:S02]  /*72e0*/  CS2R R22, SRZ ;  /* 0x0000000000167805 */ /* 0x000fe4000001ff00 */
[----:B------:R-:W-:Y:S02]  /*72f0*/  CS2R R18, SRZ ;  /* 0x0000000000127805 */ /* 0x000fe4000001ff00 */
[----:B------:R-:W-:Y:S01]  /*7300*/  CS2R R56, SRZ ;  /* 0x0000000000387805 */ /* 0x000fe2000001ff00 */
[----:B------:R-:W-:Y:S06]  /*7310*/  UISETP.NE.AND UP4, UPT, UR4, URZ, UPT ;  /* 0x000000ff0400728c */ /* 0x000fec000bf85270 */
[----:B------:R-:W-:Y:S05]  /*7320*/  PLOP3.LUT P1, PT, PT, PT, UP4, 0x80, 0x8 ;  /* 0x000000000008781c */ /* 0x000fea0003f2f048 */
[----:B------:R-:W3:Y:S01]  /*7330*/  @UP4 LDCU.64 UR4, c[0x0][0x888] ;  /* 0x00011100ff0447ac */ /* 0x000ee20008000a00 */
[----:B------:R-:W-:Y:S07]  /*7340*/  @UP4 UPLOP3.LUT UP1, UPT, UPT, UPT, UP3, 0x80, 0x8 ;  /* 0x000000000008489c */ /* 0x000fee0003f2f030 */
[----:B------:R-:W-:Y:S01]  /*7350*/  @P1 LOP3.LUT P0, RZ, R91, 0xff, RZ, 0xc0, !PT ;  /* 0x000000ff5bff1812 */ /* 0x000fe2000780c0ff */
[----:B--2---:R-:W-:Y:S02]  /*7360*/  @UP4 UISETP.NE.AND UP2, UPT, UR45, URZ, UPT ;  /* 0x000000ff2d00428c */ /* 0x004fe4000bf45270 */
[----:B---3--:R-:W-:Y:S02]  /*7370*/  @UP4 UISETP.NE.U32.AND UP0, UPT, UR4, URZ, UPT ;  /* 0x000000ff0400428c */ /* 0x008fe4000bf05070 */
[----:B------:R-:W-:Y:S02]  /*7380*/  @UP4 USEL UR4, URZ, 0xffffffff, UP2 ;  /* 0xffffffffff044887 */ /* 0x000fe40009000000 */
[----:B------:R-:W-:Y:S04]  /*7390*/  @UP4 UISETP.NE.AND.EX UP0, UPT, UR5, URZ, UPT, UP0 ;  /* 0x000000ff0500428c */ /* 0x000fe8000bf05300 */
[----:B------:R-:W-:Y:S03]  /*73a0*/  @UP4 USEL UR5, URZ, 0xffffffff, UP0 ;  /* 0xffffffffff054887 */ /* 0x000fe60008000000 */
[----:B------:R-:W-:Y:S01]  /*73b0*/  @P1 VOTEU.ANY UP0, P0 ;  /* 0x0000000000ff1886 */ /* 0x000fe20000000100 */
[----:B------:R-:W-:Y:S04]  /*73c0*/  @UP1 USEL UR4, UR5, UR4, !UP0 ;  /* 0x0000000405041287 */ /* 0x000fe8000c000000 */
[----:B------:R-:W-:Y:S04]  /*73d0*/  @UP4 ULOP3.LUT UR4, UR4, 0x1, URZ, 0xc0, !UPT ;  /* 0x0000000104044892 */ /* 0x000fe8000f8ec0ff */
[----:B------:R-:W-:Y:S06]  /*73e0*/  UISETP.NE.U32.OR UP0, UPT, UR4, 0x1, !UP4 ;  /* 0x000000010400788c */ /* 0x000fec000e705470 */
[----:B------:R-:W-:Y:S11]  /*73f0*/  PLOP3.LUT P0, PT, PT, PT, UP0, 0x80, 0x8 ;  /* 0x000000000008781c */ /* 0x000ff60003f0f008 */
[----:B------:R-:W-:Y:S02]  /*7400*/  @!UPT UIADD3 URZ, UPT, UPT, URZ, URZ, URZ ;  /* 0x000000fffffff290 */ /* 0x000fe4000fffe0ff */
[----:B-1----:R-:W-:Y:S04]  /*7410*/  @P0 SHF.L.U32 R0, R96, 0x1f, RZ ;  /* 0x0000001f60000819 */ /* 0x002fe800000006ff */
[----:B------:R-:W1:Y:S01]  /*7420*/  @P0 SYNCS.PHASECHK.TRANS64.TRYWAIT P2, [UR46+0x2f0], R0 ;  /* 0x0002f000ff0005a7 */ /* 0x000e62000804112e */
[----:B------:R2:W3:Y:S01]  /*7430*/  SYNCS.PHASECHK.TRANS64.TRYWAIT P1, [UR47+0x330], R3 ;  /* 0x00033003ff0075a7 */ /* 0x0004e2000802112f */
[----:B-1----:R-:W-:Y:S01]  /*7440*/  @P0 PLOP3.LUT P3, PT, P2, PT, PT, 0x8, 0x80 ;  /* 0x000000000080081c */ /* 0x002fe2000176e170 */
[----:B------:R-:W-:Y:S01]  /*7450*/  @!UPT UIADD3 URZ, UPT, UPT, URZ, URZ, URZ ;  /* 0x000000fffffff290 */ /* 0x000fe2000fffe0ff */
[----:B--23--:R-:W-:Y:S11]  /*7460*/  BRA.U !UP0, `(.L_x_132) ;  /* 0x0000000108947547 */ /* 0x00cff6000b800000 */
[----:B------:R-:W-:Y:S01]  /*7470*/  LOP3.LUT P0, RZ, R91, 0xff, RZ, 0xc0, !PT ;  /* 0x000000ff5bff7812 */ /* 0x000fe2000780c0ff */
[----:B------:R-:W-:Y:S01]  /*7480*/  @!UPT UIADD3 URZ, UPT, UPT, URZ, URZ, URZ ;  /* 0x000000fffffff290 */ /* 0x000fe2000fffe0ff */
[----:B------:R-:W-:Y:S11]  /*7490*/  @!P3 BRA `(.L_x_133) ;  /* 0x00000000000cb947 */ /* 0x000ff60003800000 */
[----:B------:R-:W-:Y:S04]  /*74a0*/  SHF.L.U32 R5, R96, 0x1f, RZ ;  /* 0x0000001f60057819 */ /* 0x000fe800000006ff */
[----:B------:R-:W1:Y:S02]  /*74b0*/  SYNCS.PHASECHK.TRANS64.TRYWAIT P2, [UR46+0x2f0], R5 ;  /* 0x0002f005ff0075a7 */ /* 0x000e64000804112e */
[----:B-1----:R-:W-:Y:S05]  /*74c0*/  @!P2 BRA `(.L_x_134) ;  /* 0x000000300034a947 */ /* 0x002fea0003800000 */
.L_x_133:
[----:B------:R-:W-:Y:S01]  /*74d0*/  UISETP.NE.U32.AND UP0, UPT, UR56, URZ, UPT ;  /* 0x000000ff3800728c */ /* 0x000fe2000bf05070 */
[----:B------:R-:W-:Y:S01]  /*74e0*/  CS2R R56, SRZ ;  /* 0x0000000000387805 */ /* 0x000fe2000001ff00 */
[----:B------:R-:W-:Y:S01]  /*74f0*/  UISETP.NE.AND UP1, UPT, UR45, URZ, UPT ;  /* 0x000000ff2d00728c */ /* 0x000fe2000bf25270 */
[----:B------:R-:W-:Y:S01]  /*7500*/  CS2R R18, SRZ ;  /* 0x0000000000127805 */ /* 0x000fe2000001ff00 */
[----:B------:R-:W-:Y:S01]  /*7510*/  UISETP.NE.AND.EX UP0, UPT, UR57, URZ, UPT, UP0 ;  /* 0x000000ff3900728c */ /* 0x000fe2000bf05300 */
[----:B------:R-:W-:Y:S01]  /*7520*/  CS2R R22, SRZ ;  /* 0x0000000000167805 */ /* 0x000fe2000001ff00 */
[----:B------:R-:W-:Y:S01]  /*7530*/  USEL UR4, URZ, 0xffffffff, UP1 ;  /* 0xffffffffff047887 */ /* 0x000fe20008800000 */
[----:B------:R-:W-:Y:S01]  /*7540*/  CS2R R58, SRZ ;  /* 0x00000000003a7805 */ /* 0x000fe2000001ff00 */
[----:B------:R-:W-:Y:S01]  /*7550*/  USEL UR5, URZ, 0xffffffff, UP0 ;  /* 0xffffffffff057887 */ /* 0x000fe20008000000 */
[----:B------:R-:W-:Y:S02]  /*7560*/  CS2R R62, SRZ ;  /* 0x00000000003e7805 */ /* 0x000fe4000001ff00 */
[----:B------:R-:W-:Y:S01]  /*7570*/  LOP3.LUT R96, R96, 0x1, RZ, 0x3c, !PT ;  /* 0x0000000160607812 */ /* 0x000fe200078e3cff */
[----:B------:R-:W-:Y:S01]  /*7580*/  VOTEU.ANY UP0, P0 ;  /* 0x0000000000ff7886 */ /* 0x000fe20000000100 */
[----:B------:R-:W-:Y:S04]  /*7590*/  @UP3 USEL UR4, UR5, UR4, !UP0 ;  /* 0x0000000405043287 */ /* 0x000fe8000c000000 */
[----:B------:R-:W-:Y:S04]  /*75a0*/  ULOP3.LUT UR4, UR4, 0x1, URZ, 0xc0, !UPT ;  /* 0x0000000104047892 */ /* 0x000fe8000f8ec0ff */
[----:B------:R-:W-:Y:S02]  /*75b0*/  UISETP.NE.U32.AND UP0, UPT, UR4, 0x1, UPT ;  /* 0x000000010400788c */ /* 0x000fe4000bf05070 */
[----:B------:R-:W-:Y:S04]  /*75c0*/  UIADD3 UR4, UPT, UPT, UR46, 0x2f8, URZ ;  /* 0x000002f82e047890 */ /* 0x000fe8000fffe0ff */
[----:B------:R-:W-:Y:S01]  /*75d0*/  PLOP3.LUT P0, PT, PT, PT, UP0, 0x80, 0x8 ;  /* 0x000000000008781c */ /* 0x000fe20003f0f008 */
[----:B------:R-:W-:Y:S11]  /*75e0*/  UPRMT UR4, UR50, 0x654, UR4 ;  /* 0x0000065432047896 */ /* 0x000ff60008000004 */
[----:B------:R-:W-:Y:S01]  /*75f0*/  @!UPT UIADD3 URZ, UPT, UPT, URZ, URZ, URZ ;  /* 0x000000fffffff290 */ /* 0x000fe2000fffe0ff */
[----:B------:R2:W3:Y:S04]  /*7600*/  @P0 LDS.64 R56, [R90+UR46+0x400] ;  /* 0x0004002e5a380984 */ /* 0x0004e80008000a00 */
[----:B------:R2:W1:Y:S04]  /*7610*/  @P0 LDS.64 R18, [R90+UR46+0x800] ;  /* 0x0008002e5a120984 */ /* 0x0004680008000a00 */
[----:B------:R2:W1:Y:S04]  /*7620*/  @P0 LDS.64 R22, [R90+UR46+0xc00] ;  /* 0x000c002e5a160984 */ /* 0x0004680008000a00 */
[----:B------:R2:W1:Y:S04]  /*7630*/  @P0 LDS.64 R58, [R90+UR46+0x1000] ;  /* 0x0010002e5a3a0984 */ /* 0x0004680008000a00 */
[----:B------:R2:W1:Y:S01]  /*7640*/  @P0 LDS.64 R62, [R90+UR46+0x1400] ;  /* 0x0014002e5a3e0984 */ /* 0x0004620008000a00 */
[----:B------:R-:W-:Y:S01]  /*7650*/  @!PT LDS RZ, [RZ] ;  /* 0x00000000fffff984 */ /* 0x000fe20000000800 */
[----:B------:R-:W-:Y:S01]  /*7660*/  @!PT LDS RZ, [RZ] ;  /* 0x00000000fffff984 */ /* 0x000fe20000000800 */
[----:B------:R-:W-:Y:S01]  /*7670*/  @!PT LDS RZ, [RZ] ;  /* 0x00000000fffff984 */ /* 0x000fe20000000800 */
[----:B------:R-:W-:Y:S01]  /*7680*/  @!PT LDS RZ, [RZ] ;  /* 0x00000000fffff984 */ /* 0x000fe20000000800 */
[----:B------:R4:W-:Y:S06]  /*7690*/  MEMBAR.ALL.CTA ;  /* 0x0000000000007992 */ /* 0x0009ec0000008000 */
[----:B----4-:R-:W4:Y:S02]  /*76a0*/  FENCE.VIEW.ASYNC.S ;  /* 0x00000000000073c6 */ /* 0x010f240000000000 */
[----:B----4-:R-:W-:Y:S01]  /*76b0*/  SYNCS.ARRIVE.TRANS64.RED.A1T0 RZ, [UR4], RZ ;  /* 0x000000ffffff79a7 */ /* 0x010fe20008100404 */
.L_x_132:
[----:B------:R-:W-:Y:S05]  /*76c0*/  @P1 BRA `(.L_x_135) ;  /* 0x0000000000081947 */ /* 0x000fea0003800000 */
[----:B------:R-:W4:Y:S02]  /*76d0*/  SYNCS.PHASECHK.TRANS64.TRYWAIT P0, [UR47+0x330], R3 ;  /* 0x00033003ff0075a7 */ /* 0x000f24000800112f */
[----:B----4-:R-:W-:Y:S05]  /*76e0*/  @!P0 BRA `(.L_x_136) ;  /* 0x0000002c00c48947 */ /* 0x010fea0003800000 */
.L_x_135:
[----:B------:R-:W-:Y:S04]  /*76f0*/  ULEA.HI UR4, UR39, UR39, URZ, 0x1 ;  /* 0x0000002727047291 */ /* 0x000fe8000f8f08ff */
[----:B------:R-:W-:Y:S02]  /*7700*/  USHF.R.U32.HI UR5, URZ, 0x1, UR4 ;  /* 0x00000001ff057899 */ /* 0x000fe40008011604 */
[----:B------:R-:W-:Y:S04]  /*7710*/  ULOP3.LUT UR4, UR4, 0xffe, URZ, 0xc0, !UPT ;  /* 0x00000ffe04047892 */ /* 0x000fe8000f8ec0ff */
[----:B------:R-:W-:Y:S01]  /*7720*/  UIADD3 UR4, UPT, UPT, -UR4, UR39, URZ ;  /* 0x0000002704047290 */ /* 0x000fe2000fffe1ff */
[----:B-1----:R-:W-:Y:S04]  /*7730*/  IMAD.U32 R3, RZ, RZ, UR5 ;  /* 0x00000005ff037e24 */ /* 0x002fe8000f8e00ff */
[----:B------:R-:W-:Y:S01]  /*7740*/  IMAD R0, R3, 0x50, R2 ;  /* 0x0000005003007824 */ /* 0x000fe200078e0202 */
[----:B------:R-:W-:Y:S05]  /*7750*/  MOV R17, UR4 ;  /* 0x0000000400117c02 */ /* 0x000fea0008000f00 */
[----:B------:R-:W-:Y:S05]  /*7760*/  IMAD R17, R17, 0x100000, R0 ;  /* 0x0010000011117824 */ /* 0x000fea00078e0200 */
[----:B------:R-:W-:Y:S04]  /*7770*/  SHF.R.U32.HI R5, RZ, 0x15, R17 ;  /* 0x00000015ff057819 */ /* 0x000fe80000011611 */
[----:B------:R-:W-:Y:S11]  /*7780*/  LOP3.LUT P0, RZ, R5, 0x3, R92, 0x48, !PT ;  /* 0x0000000305ff7812 */ /* 0x000ff6000780485c */
[----:B------:R-:W-:Y:S02]  /*7790*/  @!UPT UIADD3 URZ, UPT, UPT, URZ, URZ, URZ ;  /* 0x000000fffffff290 */ /* 0x000fe4000fffe0ff */
[----:B------:R-:W-:Y:S05]  /*77a0*/  @!P0 BRA `(.L_x_137) ;  /* 0x0000000000408947 */ /* 0x000fea0003800000 */
[----:B------:R-:W1:Y:S01]  /*77b0*/  LDCU.64 UR8, c[0x4][0x68] ;  /* 0x01000d00ff0877ac */ /* 0x000e620008000a00 */
[----:B------:R-:W-:Y:S01]  /*77c0*/  MOV R15, 0x0 ;  /* 0x00000000000f7802 */ /* 0x000fe20000000f00 */
[----:B------:R-:W-:Y:S02]  /*77d0*/  HFMA2 R12, -RZ, RZ, 0, 5.9604644775390625e-08 ;  /* 0x00000001ff0c7431 */ /* 0x000fe400000001ff */
[----:B------:R-:W-:Y:S02]  /*77e0*/  IMAD.MOV.U32 R8, RZ, RZ, 0x192 ;  /* 0x00000192ff087424 */ /* 0x000fe400078e00ff */
[----:B------:R-:W-:Y:S01]  /*77f0*/  IMAD.MOV.U32 R13, RZ, RZ, RZ ;  /* 0x000000ffff0d7224 */ /* 0x000fe200078e00ff */
[----:B------:R-:W2:Y:S01]  /*7800*/  LDCU.64 UR6, c[0x4][0x70] ;  /* 0x01000e00ff0677ac */ /* 0x000ea20008000a00 */
[----:B------:R-:W3:Y:S01]  /*7810*/  LDC.64 R14, c[0x4][R15] ;  /* 0x010000000f0e7b82 */ /* 0x000ee20000000a00 */
[----:B------:R-:W4:Y:S01]  /*7820*/  LDCU.64 UR4, c[0x4][0x8] ;  /* 0x01000100ff0477ac */ /* 0x000f220008000a00 */
[----:B-1----:R-:W-:Y:S01]  /*7830*/  MOV R5, UR9 ;  /* 0x0000000900057c02 */ /* 0x002fe20008000f00 */
[----:B------:R-:W-:Y:S01]  /*7840*/  IMAD.U32 R4, RZ, RZ, UR8 ;  /* 0x00000008ff047e24 */ /* 0x000fe2000f8e00ff */
[----:B--2---:R-:W-:Y:S01]  /*7850*/  MOV R7, UR7 ;  /* 0x0000000700077c02 */ /* 0x004fe20008000f00 */
[----:B------:R-:W-:Y:S01]  /*7860*/  IMAD.U32 R6, RZ, RZ, UR6 ;  /* 0x00000006ff067e24 */ /* 0x000fe2000f8e00ff */
[----:B----4-:R-:W-:Y:S01]  /*7870*/  MOV R11, UR5 ;  /* 0x00000005000b7c02 */ /* 0x010fe20008000f00 */
[----:B------:R-:W-:Y:S02]  /*7880*/  IMAD.U32 R10, RZ, RZ, UR4 ;  /* 0x00000004ff0a7e24 */ /* 0x000fe4000f8e00ff */
[----:B------:R-:W-:Y:S07]  /*7890*/  LEPC R20, `(.L_x_137) ;  /* 0x000000001014794e */ /* 0x000fee0000000000 */
[----:B---3-5:R-:W-:Y:S05]  /*78a0*/  CALL.ABS.NOINC R14 ;  /* 0x000000000e007343 */ /* 0x028fea0003c00000 */
.L_x_137:
[----:B------:R-:W-:Y:S05]  /*78b0*/  WARPSYNC.ALL ;  /* 0x0000000000007948 */ /* 0x000fea0003800000 */
[C---:B------:R-:W-:Y:S01]  /*78c0*/  R2UR UR4, R17.reuse ;  /* 0x00000000110472ca */ /* 0x040fe200000e0000 */
[----:B------:R-:W-:Y:S05]  /*78d0*/  VIADD R3, R17, 0x10 ;  /* 0x0000001011037836 */ /* 0x000fea0000000000 */
[----:B------:R-:W-:Y:S04]  /*78e0*/  SHF.R.U32.HI R3, RZ, 0x15, R3 ;  /* 0x00000015ff037819 */ /* 0x000fe80000011603 */
[----:B------:R-:W-:Y:S03]  /*78f0*/  LOP3.LUT P0, RZ, R3, 0x3, R92, 0x48, !PT ;  /* 0x0000000303ff7812 */ /* 0x000fe6000780485c */
[----:B------:R-:W1:Y:S01]  /*7900*/  LDTM.16dp32bit_t0_t15.x8 R48, tmem[UR4] ;  /* 0x00000004003079ee */ /* 0x000e620008980000 */
[----:B------:R-:W1:Y:S09]  /*7910*/  LDTM.16dp32bit_t16_t31.x8 R48, tmem[UR4+0x8] ;  /* 0x00000804003079ee */ /* 0x000e7200089a0000 */
[----:B-1----:R-:W-:Y:S05]  /*7920*/  @!P0 BRA `(.L_x_138) ;  /* 0x0000000000408947 */ /* 0x002fea0003800000 */
        /* <DEDUP_REMOVED lines=16> */
.L_x_138:
[----:B------:R-:W-:Y:S05]  /*7a30*/  WARPSYNC.ALL ;  /* 0x0000000000007948 */ /* 0x000fea0003800000 */
[C---:B------:R-:W-:Y:S01]  /*7a40*/  R2UR UR4, R17.reuse ;  /* 0x00000000110472ca */ /* 0x040fe200000e0000 */
[----:B------:R-:W-:Y:S05]  /*7a50*/  VIADD R3, R17, 0x20 ;  /* 0x0000002011037836 */ /* 0x000fea0000000000 */
[----:B------:R-:W-:Y:S04]  /*7a60*/  SHF.R.U32.HI R3, RZ, 0x15, R3 ;  /* 0x00000015ff037819 */ /* 0x000fe80000011603 */
[----:B------:R-:W-:Y:S03]  /*7a70*/  LOP3.LUT P0, RZ, R3, 0x3, R92, 0x48, !PT ;  /* 0x0000000303ff7812 */ /* 0x000fe6000780485c */
[----:B------:R-:W1:Y:S01]  /*7a80*/  LDTM.16dp32bit_t0_t15.x8 R40, tmem[UR4+0x10] ;  /* 0x00001004002879ee */ /* 0x000e620008980000 */
        /* <DEDUP_REMOVED lines=18> */
.L_x_139:
        /* <DEDUP_REMOVED lines=24> */
.L_x_140:
        /* <DEDUP_REMOVED lines=24> */
.L_x_141:
[----:B------:R-:W-:Y:S01]  /*7eb0*/  ISETP.NE.AND P0, PT, R99, RZ, PT ;  /* 0x000000ff6300720c */ /* 0x000fe20003f05270 */
[----:B------:R-:W-:Y:S05]  /*7ec0*/  WARPSYNC.ALL ;  /* 0x0000000000007948 */ /* 0x000fea0003800000 */
[C---:B----45:R-:W-:Y:S01]  /*7ed0*/  IMAD R48, R16.reuse, R48, RZ ;  /* 0x0000003010307224 */ /* 0x070fe200078e02ff */
[----:B------:R-:W-:Y:S01]  /*7ee0*/  R2UR UR4, R17 ;  /* 0x00000000110472ca */ /* 0x000fe200000e0000 */
[----:B------:R-:W-:Y:S01]  /*7ef0*/  IMAD R49, R16, R49, RZ ;  /* 0x0000003110317224 */ /* 0x000fe200078e02ff */
[----:B---3--:R-:W-:Y:S01]  /*7f00*/  SHF.L.U32 R0, R56, 0x10, RZ ;  /* 0x0000001038007819 */ /* 0x008fe200000006ff */
[----:B------:R-:W-:Y:S01]  /*7f10*/  IMAD R52, R16, R52, RZ ;  /* 0x0000003410347224 */ /* 0x000fe200078e02ff */
[----:B------:R-:W-:Y:S01]  /*7f20*/  PRMT R3, R56, 0x8880, RZ ;  /* 0x0000888038037816 */ /* 0x000fe200000000ff */
[----:B------:R-:W-:Y:S01]  /*7f30*/  IMAD R53, R16, R53, RZ ;  /* 0x0000003510357224 */ /* 0x000fe200078e02ff */
[----:B------:R-:W-:Y:S01]  /*7f40*/  SHF.L.U32 R13, R56, 0x8, RZ ;  /* 0x00000008380d7819 */ /* 0x000fe200000006ff */
[C---:B------:R-:W-:Y:S01]  /*7f50*/  IMAD R40, R16.reuse, R40, RZ ;  /* 0x0000002810287224 */ /* 0x040fe200078e02ff */
[----:B------:R-:W-:Y:S01]  /*7f60*/  SHF.R.S32.HI R0, RZ, 0x18, R0 ;  /* 0x00000018ff007819 */ /* 0x000fe20000011400 */
[----:B------:R-:W-:Y:S01]  /*7f70*/  IMAD R48, R3, UR45, R48 ;  /* 0x0000002d03307c24 */ /* 0x000fe2000f8e0230 */
[C---:B------:R-:W-:Y:S01]  /*7f80*/  PRMT R82, R57.reuse, 0x8880, RZ ;  /* 0x0000888039527816 */ /* 0x040fe200000000ff */
[C---:B------:R-:W-:Y:S01]  /*7f90*/  IMAD R41, R16.reuse, R41, RZ ;  /* 0x0000002910297224 */ /* 0x040fe200078e02ff */
[----:B------:R-:W-:Y:S01]  /*7fa0*/  SHF.R.S32.HI R13, RZ, 0x18, R13 ;  /* 0x00000018ff0d7819 */ /* 0x000fe2000001140d */
[----:B------:R-:W-:Y:S01]  /*7fb0*/  LDTM.16dp32bit_t0_t15.x8 R4, tmem[UR4+0x40] ;  /* 0x00004004000479ee */ /* 0x000fe20008980000 */
[----:B------:R-:W1:Y:S01]  /*7fc0*/  LDTM.16dp32bit_t16_t31.x8 R4, tmem[UR4+0x48] ;  /* 0x00004804000479ee */ /* 0x000e6200089a0000 */
[----:B------:R-:W-:Y:S01]  /*7fd0*/  SHF.R.S32.HI R12, RZ, 0x18, R56 ;  /* 0x00000018ff0c7819 */ /* 0x000fe20000011438 */
[C---:B------:R-:W-:Y:S01]  /*7fe0*/  IMAD R50, R16.reuse, R50, RZ ;  /* 0x0000003210327224 */ /* 0x040fe200078e02ff */
[C---:B------:R-:W-:Y:S01]  /*7ff0*/  SHF.L.U32 R81, R57.reuse, 0x10, RZ ;  /* 0x0000001039517819 */ /* 0x040fe200000006ff */
[----:B------:R-:W-:Y:S01]  /*8000*/  IMAD R51, R16, R51, RZ ;  /* 0x0000003310337224 */ /* 0x000fe200078e02ff */
[----:B------:R-:W-:Y:S01]  /*8010*/  SHF.L.U32 R80, R57, 0x8, RZ ;  /* 0x0000000839507819 */ /* 0x000fe200000006ff */
[----:B------:R-:W-:Y:S01]  /*8020*/  IMAD R49, R0, UR45, R49 ;  /* 0x0000002d00317c24 */ /* 0x000fe2000f8e0231 */
[----:B------:R-:W-:Y:S01]  /*8030*/  MOV R3, R82 ;  /* 0x0000005200037202 */ /* 0x000fe20000000f00 */
[----:B------:R-:W-:Y:S01]  /*8040*/  IMAD R50, R13, UR45, R50 ;  /* 0x0000002d0d327c24 */ /* 0x000fe2000f8e0232 */
[----:B------:R-:W-:Y:S01]  /*8050*/  SHF.R.S32.HI R0, RZ, 0x18, R81 ;  /* 0x00000018ff007819 */ /* 0x000fe20000011451 */
[----:B------:R-:W-:Y:S01]  /*8060*/  IMAD R51, R12, UR45, R51 ;  /* 0x0000002d0c337c24 */ /* 0x000fe2000f8e0233 */
[----:B------:R-:W-:Y:S01]  /*8070*/  PRMT R83, R18, 0x8880, RZ ;  /* 0x0000888012537816 */ /* 0x000fe200000000ff */
[C---:B------:R-:W-:Y:S01]  /*8080*/  IMAD R54, R16.reuse, R54, RZ ;  /* 0x0000003610367224 */ /* 0x040fe200078e02ff */
[----:B------:R-:W-:Y:S01]  /*8090*/  SHF.R.S32.HI R13, RZ, 0x18, R80 ;  /* 0x00000018ff0d7819 */ /* 0x000fe20000011450 */
[----:B------:R-:W-:Y:S01]  /*80a0*/  IMAD R52, R3, UR45, R52 ;  /* 0x0000002d03347c24 */ /* 0x000fe2000f8e0234 */
[----:B------:R-:W-:Y:S01]  /*80b0*/  SHF.R.S32.HI R14, RZ, 0x18, R57 ;  /* 0x00000018ff0e7819 */ /* 0x000fe20000011439 */
[----:B------:R-:W-:Y:S01]  /*80c0*/  IMAD R55, R16, R55, RZ ;  /* 0x0000003710377224 */ /* 0x000fe200078e02ff */
[----:B------:R-:W-:Y:S01]  /*80d0*/  MOV R3, R83 ;  /* 0x0000005300037202 */ /* 0x000fe20000000f00 */
[C---:B------:R-:W-:Y:S01]  /*80e0*/  IMAD.U32 R79, R18.reuse, 0x10000, RZ ;  /* 0x00010000124f7824 */ /* 0x040fe200078e00ff */
[----:B------:R-:W-:Y:S01]  /*80f0*/  SHF.L.U32 R78, R18, 0x8, RZ ;  /* 0x00000008124e7819 */ /* 0x000fe200000006ff */
[----:B------:R-:W-:Y:S01]  /*8100*/  IMAD R53, R0, UR45, R53 ;  /* 0x0000002d00357c24 */ /* 0x000fe2000f8e0235 */
[----:B------:R-:W-:Y:S01]  /*8110*/  PRMT R77, R19, 0x8880, RZ ;  /* 0x00008880134d7816 */ /* 0x000fe200000000ff */
[----:B------:R-:W-:Y:S01]  /*8120*/  IMAD R54, R13, UR45, R54 ;  /* 0x0000002d0d367c24 */ /* 0x000fe2000f8e0236 */
[----:B------:R-:W-:Y:S01]  /*8130*/  SHF.R.S32.HI R0, RZ, 0x18, R79 ;  /* 0x00000018ff007819 */ /* 0x000fe2000001144f */
[----:B------:R-:W-:Y:S01]  /*8140*/  IMAD R55, R14, UR45, R55 ;  /* 0x0000002d0e377c24 */ /* 0x000fe2000f8e0237 */
[----:B------:R-:W-:Y:S01]  /*8150*/  SHF.R.S32.HI R18, RZ, 0x18, R18 ;  /* 0x00000018ff127819 */ /* 0x000fe20000011412 */
[----:B------:R-:W-:Y:S01]  /*8160*/  IMAD R40, R3, UR45, R40 ;  /* 0x0000002d03287c24 */ /* 0x000fe2000f8e0228 */
[----:B------:R-:W-:Y:S01]  /*8170*/  SHF.R.S32.HI R3, RZ, 0x18, R78 ;  /* 0x00000018ff037819 */ /* 0x000fe2000001144e */
[C---:B------:R-:W-:Y:S01]  /*8180*/  IMAD R42, R16.reuse, R42, RZ ;  /* 0x0000002a102a7224 */ /* 0x040fe200078e02ff */
[C---:B------:R-:W-:Y:S01]  /*8190*/  SHF.L.U32 R75, R19.reuse, 0x10, RZ ;  /* 0x00000010134b7819 */ /* 0x040fe200000006ff */
[----:B------:R-:W-:Y:S01]  /*81a0*/  IMAD R43, R16, R43, RZ ;  /* 0x0000002b102b7224 */ /* 0x000fe200078e02ff */
[----:B------:R-:W-:Y:S01]  /*81b0*/  SHF.L.U32 R15, R19, 0x8, RZ ;  /* 0x00000008130f7819 */ /* 0x000fe200000006ff */
[----:B------:R-:W-:Y:S01]  /*81c0*/  IMAD R41, R0, UR45, R41 ;  /* 0x0000002d00297c24 */ /* 0x000fe2000f8e0229 */
[----:B------:R-:W-:Y:S01]  /*81d0*/  MOV R13, R77 ;  /* 0x0000004d000d7202 */ /* 0x000fe20000000f00 */
[----:B------:R-:W-:Y:S01]  /*81e0*/  IMAD R44, R16, R44, RZ ;  /* 0x0000002c102c7224 */ /* 0x000fe200078e02ff */
[----:B------:R-:W-:Y:S01]  /*81f0*/  SHF.R.S32.HI R0, RZ, 0x18, R75 ;  /* 0x00000018ff007819 */ /* 0x000fe2000001144b */
[----:B------:R-:W-:Y:S01]  /*8200*/  IMAD R42, R3, UR45, R42 ;  /* 0x0000002d032a7c24 */ /* 0x000fe2000f8e022a */
[----:B------:R-:W-:Y:S01]  /*8210*/  PRMT R76, R22, 0x8880, RZ ;  /* 0x00008880164c7816 */ /* 0x000fe200000000ff */
[----:B------:R-:W-:Y:S01]  /*8220*/  IMAD R45, R16, R45, RZ ;  /* 0x0000002d102d7224 */ /* 0x000fe200078e02ff */
[----:B------:R-:W-:Y:S01]  /*8230*/  SHF.R.S32.HI R15, RZ, 0x18, R15 ;  /* 0x00000018ff0f7819 */ /* 0x000fe2000001140f */
[----:B------:R-:W-:Y:S01]  /*8240*/  IMAD R43, R18, UR45, R43 ;  /* 0x0000002d122b7c24 */ /* 0x000fe2000f8e022b */
[----:B------:R-:W-:Y:S01]  /*8250*/  SHF.R.S32.HI R20, RZ, 0x18, R19 ;  /* 0x00000018ff147819 */ /* 0x000fe20000011413 */
[----:B------:R-:W-:Y:S01]  /*8260*/  IMAD R46, R16, R46, RZ ;  /* 0x0000002e102e7224 */ /* 0x000fe200078e02ff */
[----:B------:R-:W-:Y:S01]  /*8270*/  SHF.L.U32 R74, R22, 0x10, RZ ;  /* 0x00000010164a7819 */ /* 0x000fe200000006ff */
[----:B------:R-:W-:Y:S01]  /*8280*/  IMAD R44, R13, UR45, R44 ;  /* 0x0000002d0d2c7c24 */ /* 0x000fe2000f8e022c */
[----:B------:R-:W-:Y:S01]  /*8290*/  MOV R3, R76 ;  /* 0x0000004c00037202 */ /* 0x000fe20000000f00 */
[----:B------:R-:W-:Y:S01]  /*82a0*/  IMAD R47, R16, R47, RZ ;  /* 0x0000002f102f7224 */ /* 0x000fe200078e02ff */
[C---:B------:R-:W-:Y:S01]  /*82b0*/  PRMT R72, R23.reuse, 0x8880, RZ ;  /* 0x0000888017487816 */ /* 0x040fe200000000ff */
[----:B------:R-:W-:Y:S01]  /*82c0*/  IMAD R45, R0, UR45, R45 ;  /* 0x0000002d002d7c24 */ /* 0x000fe2000f8e022d */
[----:B------:R-:W-:Y:S01]  /*82d0*/  SHF.R.S32.HI R0, RZ, 0x18, R74 ;  /* 0x00000018ff007819 */ /* 0x000fe2000001144a */
[----:B------:R-:W-:Y:S01]  /*82e0*/  IMAD R32, R16, R32, RZ ;  /* 0x0000002010207224 */ /* 0x000fe200078e02ff */
[----:B------:R-:W-:Y:S01]  /*82f0*/  SHF.L.U32 R70, R23, 0x10, RZ ;  /* 0x0000001017467819 */ /* 0x000fe200000006ff */
[----:B------:R-:W-:Y:S01]  /*8300*/  IMAD.SHL.U32 R73, R22, 0x100, RZ ;  /* 0x0000010016497824 */ /* 0x000fe200078e00ff */
[----:B------:R-:W-:Y:S01]  /*8310*/  SHF.R.S32.HI R22, RZ, 0x18, R22 ;  /* 0x00000018ff167819 */ /* 0x000fe20000011416 */
[----:B------:R-:W-:Y:S01]  /*8320*/  IMAD R46, R15, UR45, R46 ;  /* 0x0000002d0f2e7c24 */ /* 0x000fe2000f8e022e */
[----:B------:R-:W-:Y:S01]  /*8330*/  SHF.L.U32 R68, R23, 0x8, RZ ;  /* 0x0000000817447819 */ /* 0x000fe200000006ff */
[----:B------:R-:W-:Y:S01]  /*8340*/  IMAD R47, R20, UR45, R47 ;  /* 0x0000002d142f7c24 */ /* 0x000fe2000f8e022f */
[----:B------:R-:W-:Y:S01]  /*8350*/  PRMT R71, R58, 0x8880, RZ ;  /* 0x000088803a477816 */ /* 0x000fe200000000ff */
[C---:B------:R-:W-:Y:S01]  /*8360*/  IMAD R33, R16.reuse, R33, RZ ;  /* 0x0000002110217224 */ /* 0x040fe200078e02ff */
[----:B------:R-:W-:Y:S01]  /*8370*/  SHF.R.S32.HI R15, RZ, 0x18, R68 ;  /* 0x00000018ff0f7819 */ /* 0x000fe20000011444 */
[----:B------:R-:W-:Y:S01]  /*8380*/  IMAD R32, R3, UR45, R32 ;  /* 0x0000002d03207c24 */ /* 0x000fe2000f8e0220 */
[----:B------:R-:W-:Y:S01]  /*8390*/  SHF.R.S32.HI R3, RZ, 0x18, R73 ;  /* 0x00000018ff037819 */ /* 0x000fe20000011449 */
[C---:B------:R-:W-:Y:S01]  /*83a0*/  IMAD R34, R16.reuse, R34, RZ ;  /* 0x0000002210227224 */ /* 0x040fe200078e02ff */
[----:B------:R-:W-:Y:S01]  /*83b0*/  SHF.R.S32.HI R56, RZ, 0x18, R23 ;  /* 0x00000018ff387819 */ /* 0x000fe20000011417 */
[----:B------:R-:W-:Y:S01]  /*83c0*/  IMAD R35, R16, R35, RZ ;  /* 0x0000002310237224 */ /* 0x000fe200078e02ff */
[----:B------:R-:W-:Y:S01]  /*83d0*/  SHF.L.U32 R69, R58, 0x10, RZ ;  /* 0x000000103a457819 */ /* 0x000fe200000006ff */
[----:B------:R-:W-:Y:S01]  /*83e0*/  IMAD R33, R0, UR45, R33 ;  /* 0x0000002d00217c24 */ /* 0x000fe2000f8e0221 */
[----:B------:R-:W-:Y:S01]  /*83f0*/  SHF.R.S32.HI R0, RZ, 0x18, R70 ;  /* 0x00000018ff007819 */ /* 0x000fe20000011446 */
[----:B------:R-:W-:Y:S01]  /*8400*/  IMAD R36, R16, R36, RZ ;  /* 0x0000002410247224 */ /* 0x000fe200078e02ff */
[----:B------:R-:W-:Y:S01]  /*8410*/  SHF.L.U32 R66, R58, 0x8, RZ ;  /* 0x000000083a427819 */ /* 0x000fe200000006ff */
[----:B------:R-:W-:Y:S01]  /*8420*/  IMAD.MOV.U32 R13, RZ, RZ, R72 ;  /* 0x000000ffff0d7224 */ /* 0x000fe200078e0048 */
[----:B------:R-:W-:Y:S01]  /*8430*/  PRMT R64, R59, 0x8880, RZ ;  /* 0x000088803b407816 */ /* 0x000fe200000000ff */
[----:B------:R-:W-:Y:S01]  /*8440*/  IMAD R34, R3, UR45, R34 ;  /* 0x0000002d03227c24 */ /* 0x000fe2000f8e0222 */
[----:B------:R-:W-:Y:S01]  /*8450*/  MOV R3, R71 ;  /* 0x0000004700037202 */ /* 0x000fe20000000f00 */
[----:B------:R-:W-:Y:S01]  /*8460*/  IMAD R37, R16, R37, RZ ;  /* 0x0000002510257224 */ /* 0x000fe200078e02ff */
[----:B------:R-:W-:Y:S01]  /*8470*/  SHF.R.S32.HI R58, RZ, 0x18, R58 ;  /* 0x00000018ff3a7819 */ /* 0x000fe2000001143a */
[----:B------:R-:W-:Y:S01]  /*8480*/  IMAD R35, R22, UR45, R35 ;  /* 0x0000002d16237c24 */ /* 0x000fe2000f8e0223 */
[----:B------:R-:W-:Y:S01]  /*8490*/  SHF.L.U32 R57, R59, 0x8, RZ ;  /* 0x000000083b397819 */ /* 0x000fe200000006ff */
[----:B------:R-:W-:Y:S01]  /*84a0*/  IMAD R38, R16, R38, RZ ;  /* 0x0000002610267224 */ /* 0x000fe200078e02ff */
[----:B------:R-:W-:Y:S01]  /*84b0*/  PRMT R67, R62, 0x8880, RZ ;  /* 0x000088803e437816 */ /* 0x000fe200000000ff */
[----:B------:R-:W-:Y:S01]  /*84c0*/  IMAD R36, R13, UR45, R36 ;  /* 0x0000002d0d247c24 */ /* 0x000fe2000f8e0224 */
[----:B------:R-:W-:Y:S01]  /*84d0*/  MOV R13, R64 ;  /* 0x00000040000d7202 */ /* 0x000fe20000000f00 */
[----:B------:R-:W-:Y:S01]  /*84e0*/  IMAD R39, R16, R39, RZ ;  /* 0x0000002710277224 */ /* 0x000fe200078e02ff */
[----:B------:R-:W-:Y:S01]  /*84f0*/  SHF.R.S32.HI R60, RZ, 0x18, R59 ;  /* 0x00000018ff3c7819 */ /* 0x000fe2000001143b */
[----:B------:R-:W-:Y:S01]  /*8500*/  IMAD R37, R0, UR45, R37 ;  /* 0x0000002d00257c24 */ /* 0x000fe2000f8e0225 */
[----:B------:R-:W-:Y:S01]  /*8510*/  SHF.R.S32.HI R0, RZ, 0x18, R69 ;  /* 0x00000018ff007819 */ /* 0x000fe20000011445 */
[----:B------:R-:W-:Y:S01]  /*8520*/  IMAD R24, R16, R24, RZ ;  /* 0x0000001810187224 */ /* 0x000fe200078e02ff */
[----:B------:R-:W-:Y:S01]  /*8530*/  SHF.L.U32 R65, R62, 0x10, RZ ;  /* 0x000000103e417819 */ /* 0x000fe200000006ff */
[----:B------:R-:W-:Y:S01]  /*8540*/  IMAD R38, R15, UR45, R38 ;  /* 0x0000002d0f267c24 */ /* 0x000fe2000f8e0226 */
[C---:B------:R-:W-:Y:S01]  /*8550*/  PRMT R23, R63.reuse, 0x8880, RZ ;  /* 0x000088803f177816 */ /* 0x040fe200000000ff */
[----:B------:R-:W-:Y:S01]  /*8560*/  IMAD R39, R56, UR45, R39 ;  /* 0x0000002d38277c24 */ /* 0x000fe2000f8e0227 */
[----:B------:R-:W-:Y:S01]  /*8570*/  SHF.R.S32.HI R12, RZ, 0x18, R62 ;  /* 0x00000018ff0c7819 */ /* 0x000fe2000001143e */
[C---:B------:R-:W-:Y:S01]  /*8580*/  IMAD R25, R16.reuse, R25, RZ ;  /* 0x0000001910197224 */ /* 0x040fe200078e02ff */
[----:B------:R-:W-:Y:S01]  /*8590*/  SHF.L.U32 R21, R63, 0x10, RZ ;  /* 0x000000103f157819 */ /* 0x000fe200000006ff */
[----:B------:R-:W-:Y:S01]  /*85a0*/  IMAD R24, R3, UR45, R24 ;  /* 0x0000002d03187c24 */ /* 0x000fe2000f8e0218 */
[----:B------:R-:W-:Y:S01]  /*85b0*/  SHF.R.S32.HI R3, RZ, 0x18, R66 ;  /* 0x00000018ff037819 */ /* 0x000fe20000011442 */
[----:B------:R-:W-:Y:S01]  /*85c0*/  IMAD R26, R16, R26, RZ ;  /* 0x0000001a101a7224 */ /* 0x000fe200078e02ff */
[----:B------:R-:W-:Y:S01]  /*85d0*/  I2IP.S8.S32.SAT R88, R51, R50, RZ ;  /* 0x0000003233587239 */ /* 0x000fe200000014ff */
[----:B------:R-:W-:Y:S01]  /*85e0*/  IMAD.U32 R61, R59, 0x10000, RZ ;  /* 0x000100003b3d7824 */ /* 0x000fe200078e00ff */
[----:B------:R-:W-:Y:S01]  /*85f0*/  SHF.L.U32 R59, R62, 0x8, RZ ;  /* 0x000000083e3b7819 */ /* 0x000fe200000006ff */
[----:B------:R-:W-:Y:S01]  /*8600*/  IMAD R27, R16, R27, RZ ;  /* 0x0000001b101b7224 */ /* 0x000fe200078e02ff */
[----:B------:R-:W-:Y:S01]  /*8610*/  SHF.R.S32.HI R62, RZ, 0x18, R63 ;  /* 0x00000018ff3e7819 */ /* 0x000fe2000001143f */
[----:B------:R-:W-:Y:S01]  /*8620*/  IMAD R25, R0, UR45, R25 ;  /* 0x0000002d00197c24 */ /* 0x000fe2000f8e0219 */
[----:B------:R-:W-:Y:S01]  /*8630*/  SHF.R.S32.HI R0, RZ, 0x18, R61 ;  /* 0x00000018ff007819 */ /* 0x000fe2000001143d */
[C---:B------:R-:W-:Y:S01]  /*8640*/  IMAD R28, R16.reuse, R28, RZ ;  /* 0x0000001c101c7224 */ /* 0x040fe200078e02ff */
[----:B------:R-:W-:Y:S01]  /*8650*/  I2IP.S8.S32.SAT R89, R55, R54, RZ ;  /* 0x0000003637597239 */ /* 0x000fe200000014ff */
[----:B------:R-:W-:Y:S01]  /*8660*/  IMAD R26, R3, UR45, R26 ;  /* 0x0000002d031a7c24 */ /* 0x000fe2000f8e021a */
[----:B------:R-:W-:Y:S01]  /*8670*/  SHF.R.S32.HI R3, RZ, 0x18, R57 ;  /* 0x00000018ff037819 */ /* 0x000fe20000011439 */
[----:B------:R-:W-:Y:S01]  /*8680*/  IMAD R29, R16, R29, RZ ;  /* 0x0000001d101d7224 */ /* 0x000fe200078e02ff */
[----:B------:R-:W-:Y:S01]  /*8690*/  I2IP.S8.S32.SAT R100, R43, R42, RZ ;  /* 0x0000002a2b647239 */ /* 0x000fe200000014ff */
[----:B------:R-:W-:Y:S01]  /*86a0*/  IMAD R27, R58, UR45, R27 ;  /* 0x0000002d3a1b7c24 */ /* 0x000fe2000f8e021b */
[----:B------:R-:W-:Y:S01]  /*86b0*/  I2IP.S8.S32.SAT R101, R47, R46, RZ ;  /* 0x0000002e2f657239 */ /* 0x000fe200000014ff */
[----:B------:R-:W-:Y:S01]  /*86c0*/  IMAD R30, R16, R30, RZ ;  /* 0x0000001e101e7224 */ /* 0x000fe200078e02ff */
[----:B------:R-:W-:Y:S01]  /*86d0*/  I2IP.S8.S32.SAT R102, R35, R34, RZ ;  /* 0x0000002223667239 */ /* 0x000fe200000014ff */
[----:B------:R-:W-:Y:S01]  /*86e0*/  IMAD R28, R13, UR45, R28 ;  /* 0x0000002d0d1c7c24 */ /* 0x000fe2000f8e021c */
[----:B------:R-:W-:Y:S01]  /*86f0*/  MOV R13, R67 ;  /* 0x00000043000d7202 */ /* 0x000fe20000000f00 */
[----:B------:R-:W-:Y:S01]  /*8700*/  IMAD R29, R0, UR45, R29 ;  /* 0x0000002d001d7c24 */ /* 0x000fe2000f8e021d */
[----:B------:R-:W-:Y:S01]  /*8710*/  SHF.R.S32.HI R0, RZ, 0x18, R65 ;  /* 0x00000018ff007819 */ /* 0x000fe20000011441 */
[C---:B------:R-:W-:Y:S01]  /*8720*/  IMAD R31, R16.reuse, R31, RZ ;  /* 0x0000001f101f7224 */ /* 0x040fe200078e02ff */
[----:B------:R-:W-:Y:S01]  /*8730*/  UIADD3 UR4, UPT, UPT, UR47, 0x350, URZ ;  /* 0x000003502f047890 */ /* 0x000fe2000fffe0ff */
[C---:B-1----:R-:W-:Y:S01]  /*8740*/  IMAD R4, R16.reuse, R4, RZ ;  /* 0x0000000410047224 */ /* 0x042fe200078e02ff */
[----:B------:R-:W-:Y:S01]  /*8750*/  I2IP.S8.S32.SAT R103, R39, R38, RZ ;  /* 0x0000002627677239 */ /* 0x000fe200000014ff */
[----:B------:R-:W-:Y:S01]  /*8760*/  IMAD R30, R3, UR45, R30 ;  /* 0x0000002d031e7c24 */ /* 0x000fe2000f8e021e */
[----:B------:R-:W-:Y:S01]  /*8770*/  SHF.R.S32.HI R3, RZ, 0x18, R59 ;  /* 0x00000018ff037819 */ /* 0x000fe2000001143b */
[----:B------:R-:W-:Y:S01]  /*8780*/  IMAD R5, R16, R5, RZ ;  /* 0x0000000510057224 */ /* 0x000fe200078e02ff */
[----:B------:R-:W-:Y:S01]  /*8790*/  UPRMT UR4, UR50, 0x654, UR4 ;  /* 0x0000065432047896 */ /* 0x000fe20008000004 */
[----:B------:R-:W-:Y:S01]  /*87a0*/  IMAD R31, R60, UR45, R31 ;  /* 0x0000002d3c1f7c24 */ /* 0x000fe2000f8e021f */
[----:B------:R-:W-:Y:S01]  /*87b0*/  I2IP.S8.S32.SAT R104, R27, R26, RZ ;  /* 0x0000001a1b687239 */ /* 0x000fe200000014ff */
[----:B------:R-:W-:Y:S01]  /*87c0*/  IMAD R4, R13, UR45, R4 ;  /* 0x0000002d0d047c24 */ /* 0x000fe2000f8e0204 */
[----:B------:R-:W-:Y:S01]  /*87d0*/  MOV R13, R23 ;  /* 0x00000017000d7202 */ /* 0x000fe20000000f00 */
[----:B------:R-:W-:Y:S01]  /*87e0*/  IMAD R6, R16, R6, RZ ;  /* 0x0000000610067224 */ /* 0x000fe200078e02ff */
[----:B------:R-:W-:Y:S01]  /*87f0*/  I2IP.S8.S32.SAT R105, R31, R30, RZ ;  /* 0x0000001e1f697239 */ /* 0x000fe200000014ff */
[----:B------:R-:W-:Y:S01]  /*8800*/  IMAD R5, R0, UR45, R5 ;  /* 0x0000002d00057c24 */ /* 0x000fe2000f8e0205 */
[----:B------:R-:W-:Y:S01]  /*8810*/  SHF.R.S32.HI R0, RZ, 0x18, R21 ;  /* 0x00000018ff007819 */ /* 0x000fe20000011415 */
[C---:B------:R-:W-:Y:S01]  /*8820*/  IMAD R7, R16.reuse, R7, RZ ;  /* 0x0000000710077224 */ /* 0x040fe200078e02ff */
[----:B------:R-:W-:Y:S01]  /*8830*/  I2IP.S8.S32.SAT R88, R49, R48, R88 ;  /* 0x0000003031587239 */ /* 0x000fe20000001458 */
[----:B------:R-:W-:Y:S01]  /*8840*/  IMAD.SHL.U32 R19, R63, 0x100, RZ ;  /* 0x000001003f137824 */ /* 0x000fe200078e00ff */
[----:B------:R-:W-:Y:S01]  /*8850*/  I2IP.S8.S32.SAT R89, R53, R52, R89 ;  /* 0x0000003435597239 */ /* 0x000fe20000001459 */
[C---:B------:R-:W-:Y:S01]  /*8860*/  IMAD R8, R16.reuse, R8, RZ ;  /* 0x0000000810087224 */ /* 0x040fe200078e02ff */
[----:B------:R-:W-:Y:S01]  /*8870*/  I2IP.S8.S32.SAT R100, R41, R40, R100 ;  /* 0x0000002829647239 */ /* 0x000fe20000001464 */
[----:B------:R-:W-:Y:S01]  /*8880*/  IMAD R6, R3, UR45, R6 ;  /* 0x0000002d03067c24 */ /* 0x000fe2000f8e0206 */
[----:B------:R-:W-:Y:S01]  /*8890*/  SHF.R.S32.HI R3, RZ, 0x18, R19 ;  /* 0x00000018ff037819 */ /* 0x000fe20000011413 */
[----:B------:R-:W-:Y:S01]  /*88a0*/  IMAD R9, R16, R9, RZ ;  /* 0x0000000910097224 */ /* 0x000fe200078e02ff */
[----:B------:R-:W-:Y:S01]  /*88b0*/  I2IP.S8.S32.SAT R101, R45, R44, R101 ;  /* 0x0000002c2d657239 */ /* 0x000fe20000001465 */
[----:B------:R-:W-:Y:S01]  /*88c0*/  IMAD R7, R12, UR45, R7 ;  /* 0x0000002d0c077c24 */ /* 0x000fe2000f8e0207 */
[----:B------:R-:W-:Y:S01]  /*88d0*/  I2IP.S8.S32.SAT R102, R33, R32, R102 ;  /* 0x0000002021667239 */ /* 0x000fe20000001466 */
[----:B------:R-:W-:Y:S01]  /*88e0*/  IMAD R8, R13, UR45, R8 ;  /* 0x0000002d0d087c24 */ /* 0x000fe2000f8e0208 */
[----:B------:R-:W-:Y:S01]  /*88f0*/  I2IP.S8.S32.SAT R103, R37, R36, R103 ;  /* 0x0000002425677239 */ /* 0x000fe20000001467 */
[----:B------:R-:W-:Y:S01]  /*8900*/  IMAD R10, R16, R10, RZ ;  /* 0x0000000a100a7224 */ /* 0x000fe200078e02ff */
[----:B------:R-:W-:Y:S01]  /*8910*/  I2IP.S8.S32.SAT R106, R7, R6, RZ ;  /* 0x00000006076a7239 */ /* 0x000fe200000014ff */
[----:B------:R-:W-:Y:S01]  /*8920*/  IMAD R9, R0, UR45, R9 ;  /* 0x0000002d00097c24 */ /* 0x000fe2000f8e0209 */
[----:B------:R-:W-:Y:S01]  /*8930*/  I2IP.S8.S32.SAT R104, R25, R24, R104 ;  /* 0x0000001819687239 */ /* 0x000fe20000001468 */
[----:B------:R-:W-:Y:S01]  /*8940*/  IMAD R11, R16, R11, RZ ;  /* 0x0000000b100b7224 */ /* 0x000fe200078e02ff */
[----:B------:R-:W-:Y:S01]  /*8950*/  I2IP.S8.S32.SAT R105, R29, R28, R105 ;  /* 0x0000001c1d697239 */ /* 0x000fe20000001469 */
[----:B------:R-:W-:Y:S01]  /*8960*/  IMAD R10, R3, UR45, R10 ;  /* 0x0000002d030a7c24 */ /* 0x000fe2000f8e020a */
[----:B------:R-:W-:Y:S01]  /*8970*/  I2IP.S8.S32.SAT R106, R5, R4, R106 ;  /* 0x00000004056a7239 */ /* 0x000fe2000000146a */
[----:B------:R-:W-:Y:S01]  /*8980*/  IMAD R11, R62, UR45, R11 ;  /* 0x0000002d3e0b7c24 */ /* 0x000fe2000f8e020b */
[----:B------:R-:W-:Y:S01]  /*8990*/  NOP ;  /* 0x0000000000007918 */ /* 0x000fe20000000000 */
[----:B------:R-:W-:Y:S01]  /*89a0*/  SYNCS.ARRIVE.TRANS64.RED.A1T0 RZ, [UR4], RZ ;  /* 0x000000ffffff79a7 */ /* 0x000fe20008100404 */
[----:B------:R1:W-:Y:S01]  /*89b0*/  STS.64 [R90+UR46+0x1800], R88 ;  /* 0x001800585a007988 */ /* 0x0003e20008000a2e */
[----:B------:R-:W-:Y:S01]  /*89c0*/  UIADD3 UR6, UPT, UPT, UR39, 0x1, URZ ;  /* 0x0000000127067890 */ /* 0x000fe2000fffe0ff */
[----:B------:R-:W-:Y:S01]  /*89d0*/  I2IP.S8.S32.SAT R107, R11, R10, RZ ;  /* 0x0000000a0b6b7239 */ /* 0x000fe200000014ff */
[----:B------:R-:W-:Y:S03]  /*89e0*/  BSSY.RECONVERGENT B0, `(.L_x_142) ;  /* 0x000002c000007945 */ /* 0x000fe60003800200 */
[----:B------:R1:W-:Y:S01]  /*89f0*/  STS.64 [R90+UR46+0x1c00], R100 ;  /* 0x001c00645a007988 */ /* 0x0003e20008000a2e */
[----:B------:R-:W-:Y:S05]  /*8a00*/  I2IP.S8.S32.SAT R107, R9, R8, R107 ;  /* 0x00000008096b7239 */ /* 0x000fea000000146b */
[----:B------:R1:W-:Y:S06]  /*8a10*/  STS.64 [R90+UR46+0x2000], R102 ;  /* 0x002000665a007988 */ /* 0x0003ec0008000a2e */
[----:B------:R1:W-:Y:S06]  /*8a20*/  STS.64 [R90+UR46+0x2400], R104 ;  /* 0x002400685a007988 */ /* 0x0003ec0008000a2e */
[----:B------:R1:W-:Y:S01]  /*8a30*/  STS.64 [R90+UR46+0x2800], R106 ;  /* 0x0028006a5a007988 */ /* 0x0003e20008000a2e */
[----:B------:R-:W-:Y:S01]  /*8a40*/  @!PT LDS RZ, [RZ] ;  /* 0x00000000fffff984 */ /* 0x000fe20000000800 */
[----:B------:R-:W-:Y:S01]  /*8a50*/  @!PT LDS RZ, [RZ] ;  /* 0x00000000fffff984 */ /* 0x000fe20000000800 */
[----:B------:R-:W-:Y:S01]  /*8a60*/  @!PT LDS RZ, [RZ] ;  /* 0x00000000fffff984 */ /* 0x000fe20000000800 */
[----:B------:R-:W-:Y:S01]  /*8a70*/  @!PT LDS RZ, [RZ] ;  /* 0x00000000fffff984 */ /* 0x000fe20000000800 */
[----:B------:R3:W-:Y:S06]  /*8a80*/  MEMBAR.ALL.CTA ;  /* 0x0000000000007992 */ /* 0x0007ec0000008000 */
[----:B---3--:R-:W3:Y:S02]  /*8a90*/  FENCE.VIEW.ASYNC.S ;  /* 0x00000000000073c6 */ /* 0x008ee40000000000 */
[----:B---3--:R-:W-:Y:S06]  /*8aa0*/  BAR.SYNC.DEFER_BLOCKING 0x1, 0x80 ;  /* 0x0042000000007b1d */ /* 0x008fec0000010000 */
[----:B------:R-:W-:Y:S05]  /*8ab0*/  @P0 BRA `(.L_x_143) ;  /* 0x0000000000780947 */ /* 0x000fea0003800000 */
[----:B------:R-:W3:Y:S01]  /*8ac0*/  LDCU.64 UR12, c[0x0][0x348] ;  /* 0x00006900ff0c77ac */ /* 0x000ee20008000a00 */
[----:B------:R-:W-:Y:S02]  /*8ad0*/  UIMAD UR9, UR49, 0x50, URZ ;  /* 0x00000050310978a4 */ /* 0x000fe4000f8e02ff */
[----:B------:R-:W-:Y:S02]  /*8ae0*/  USHF.L.U32 UR10, UR48, 0x6, URZ ;  /* 0x00000006300a7899 */ /* 0x000fe400080006ff */
[----:B------:R-:W-:Y:S01]  /*8af0*/  UIADD3 UR8, UPT, UPT, UR46, 0x1800, URZ ;  /* 0x000018002e087890 */ /* 0x000fe2000fffe0ff */
[----:B------:R-:W-:Y:S01]  /*8b00*/  UMOV UR11, UR36 ;  /* 0x00000024000b7c82 */ /* 0x000fe20008000000 */
[----:B------:R-:W-:Y:S02]  /*8b10*/  UIADD3 UR24, UPT, UPT, UR46, 0x1c00, URZ ;  /* 0x00001c002e187890 */ /* 0x000fe4000fffe0ff */
[----:B------:R-:W-:Y:S01]  /*8b20*/  UIADD3 UR25, UPT, UPT, UR9, 0x10, URZ ;  /* 0x0000001009197890 */ /* 0x000fe2000fffe0ff */
[----:B------:R-:W-:Y:S01]  /*8b30*/  UMOV UR27, UR36 ;  /* 0x00000024001b7c82 */ /* 0x000fe20008000000 */
[----:B------:R-:W-:Y:S01]  /*8b40*/  UMOV UR26, UR10 ;  /* 0x0000000a001a7c82 */ /* 0x000fe20008000000 */
[----:B------:R-:W-:Y:S02]  /*8b50*/  UIADD3 UR16, UPT, UPT, UR46, 0x2000, URZ ;  /* 0x000020002e107890 */ /* 0x000fe4000fffe0ff */
[----:B---3--:R-:W-:Y:S02]  /*8b60*/  UIADD3 UR4, UP0, UPT, UR12, 0x680, URZ ;  /* 0x000006800c047890 */ /* 0x008fe4000ff1e0ff */
[----:B------:R-:W-:Y:S02]  /*8b70*/  UIADD3 UR17, UPT, UPT, UR9, 0x20, URZ ;  /* 0x0000002009117890 */ /* 0x000fe4000fffe0ff */
[----:B------:R-:W-:Y:S01]  /*8b80*/  UIADD3.X UR5, UPT, UPT, URZ, UR13, URZ, UP0, !UPT ;  /* 0x0000000dff057290 */ /* 0x000fe200087fe4ff */
[----:B------:R-:W-:Y:S01]  /*8b90*/  UMOV UR19, UR36 ;  /* 0x0000002400137c82 */ /* 0x000fe20008000000 */
[----:B------:R-:W-:Y:S01]  /*8ba0*/  UMOV UR18, UR10 ;  /* 0x0000000a00127c82 */ /* 0x000fe20008000000 */
[----:B------:R-:W-:Y:S02]  /*8bb0*/  UIADD3 UR20, UPT, UPT, UR46, 0x2400, URZ ;  /* 0x000024002e147890 */ /* 0x000fe4000fffe0ff */
[----:B------:R-:W-:Y:S01]  /*8bc0*/  UIADD3 UR21, UPT, UPT, UR9, 0x30, URZ ;  /* 0x0000003009157890 */ /* 0x000fe2000fffe0ff */
[----:B------:R-:W-:Y:S03]  /*8bd0*/  UMOV UR23, UR36 ;  /* 0x0000002400177c82 */ /* 0x000fe60008000000 */
[----:B------:R3:W-:Y:S01]  /*8be0*/  UTMASTG.3D [UR8], [UR4] ;  /* 0x00000008040073b5 */ /* 0x0007e20008010000 */
[----:B------:R-:W-:Y:S01]  /*8bf0*/  UMOV UR22, UR10 ;  /* 0x0000000a00167c82 */ /* 0x000fe20008000000 */
[----:B------:R-:W-:Y:S02]  /*8c00*/  UIADD3 UR12, UPT, UPT, UR46, 0x2800, URZ ;  /* 0x000028002e0c7890 */ /* 0x000fe4000fffe0ff */
[----:B------:R-:W-:Y:S01]  /*8c10*/  UIADD3 UR13, UPT, UPT, UR9, 0x40, URZ ;  /* 0x00000040090d7890 */ /* 0x000fe2000fffe0ff */
[----:B------:R-:W-:Y:S01]  /*8c20*/  UMOV UR15, UR36 ;  /* 0x00000024000f7c82 */ /* 0x000fe20008000000 */
[----:B------:R-:W-:Y:S01]  /*8c30*/  UMOV UR14, UR10 ;  /* 0x0000000a000e7c82 */ /* 0x000fe20008000000 */
[----:B------:R3:W-:Y:S01]  /*8c40*/  UTMASTG.3D [UR24], [UR4] ;  /* 0x00000018040073b5 */ /* 0x0007e20008010000 */
[----:B------:R3:W-:Y:S01]  /*8c50*/  UTMASTG.3D [UR16], [UR4] ;  /* 0x00000010040073b5 */ /* 0x0007e20008010000 */
[----:B------:R3:W-:Y:S04]  /*8c60*/  UTMASTG.3D [UR20], [UR4] ;  /* 0x00000014040073b5 */ /* 0x0007e80008010000 */
[----:B------:R3:W-:Y:S01]  /*8c70*/  UTMASTG.3D [UR12], [UR4] ;  /* 0x0000000c040073b5 */ /* 0x0007e20008010000 */
[----:B------:R0:W-:Y:S01]  /*8c80*/  UTMACMDFLUSH ;  /* 0x00000000000079b7 */ /* 0x0001e20000000000 */
[----:B---3--:R-:W-:Y:S04]  /*8c90*/  DEPBAR.LE SB0, 0x0 ;  /* 0x000080000000791a */ /* 0x008fe80000000000 */
.L_x_143:
[----:B------:R-:W-:Y:S05]  /*8ca0*/  BSYNC.RECONVERGENT B0 ;  /* 0x0000000000007941 */ /* 0x000fea0003800200 */
.L_x_142:
[----:B------:R-:W-:Y:S01]  /*8cb0*/  UISETP.NE.AND UP1, UPT, UR51, URZ, UPT ;  /* 0x000000ff3300728c */ /* 0x000fe2000bf25270 */
[----:B------:R-:W-:Y:S01]  /*8cc0*/  R2UR UR4, R93 ;  /* 0x000000005d0472ca */ /* 0x000fe200000e0000 */
[----:B------:R-:W-:Y:S01]  /*8cd0*/  UISETP.NE.AND UP0, UPT, UR6, 0x4, UPT ;  /* 0x000000040600788c */ /* 0x000fe2000bf05270 */
[----:B------:R-:W-:Y:S01]  /*8ce0*/  BAR.SYNC.DEFER_BLOCKING 0x1, 0x80 ;  /* 0x0042000000007b1d */ /* 0x000fe20000010000 */
[C---:B------:R-:W-:Y:S01]  /*8cf0*/  ISETP.NE.AND P0, PT, R95.reuse, 0x2, PT ;  /* 0x000000025f00780c */ /* 0x040fe20003f05270 */
[----:B------:R-:W-:Y:S02]  /*8d00*/  UIADD3 UR49, UPT, UPT, UR37, UR61, URZ ;  /* 0x0000003d25317290 */ /* 0x000fe4000fffe0ff */
[----:B------:R-:W-:Y:S01]  /*8d10*/  USEL UR39, UR6, URZ, UP0 ;  /* 0x000000ff06277287 */ /* 0x000fe20008000000 */
[----:B------:R-:W-:Y:S02]  /*8d20*/  SEL R0, RZ, 0x1, P0 ;  /* 0x00000001ff007807 */ /* 0x000fe40000000000 */
[----:B------:R-:W-:Y:S02]  /*8d30*/  SEL R95, R95, RZ, P0 ;  /* 0x000000ff5f5f7207 */ /* 0x000fe40000000000 */
[----:B------:R-:W-:Y:S02]  /*8d40*/  LOP3.LUT R97, R97, R0, RZ, 0x3c, !PT ;  /* 0x0000000061617212 */ /* 0x000fe400078e3cff */
[----:B------:R-:W-:Y:S02]  /*8d50*/  UIADD3 UR48, UPT, UPT, UR38, UR4, URZ ;  /* 0x0000000426307290 */ /* 0x000fe4000fffe0ff */
[----:B------:R-:W-:Y:S06]  /*8d60*/  USEL UR4, URZ, 0x1, UP0 ;  /* 0x00000001ff047887 */ /* 0x000fec0008000000 */
[----:B------:R-:W-:Y:S01]  /*8d70*/  LOP3.LUT R98, R98, UR4, RZ, 0x3c, !PT ;  /* 0x0000000462627c12 */ /* 0x000fe2000f8e3cff */
[----:B------:R-:W-:Y:S01]  /*8d80*/  UMOV UR36, UR60 ;  /* 0x0000003c00247c82 */ /* 0x000fe20008000000 */
[----:B------:R-:W-:Y:S05]  /*8d90*/  BRA.U UP1, `(.L_x_144) ;  /* 0xffffffdd01207547 */ /* 0x000fea000b83ffff */
[----:B------:R-:W-:Y:S05]  /*8da0*/  EXIT ;  /* 0x000000000000794d */ /* 0x000fea0003800000 */
.L_x_25:
[----:B---3--:R3:W4:Y:S02]  /*8db0*/  SYNCS.PHASECHK.TRANS64.TRYWAIT P0, [R3+URZ+0x380], R2 ;  /* 0x00038002030075a7 */ /* 0x00872400080011ff */
[----:B----4-:R-:W-:Y:S05]  /*8dc0*/  @!P0 NANOSLEEP.SYNCS 0x989680 ;  /* 0x009896800000895d */ /* 0x010fea0003900000 */
[----:B------:R-:W4:Y:S02]  /*8dd0*/  @!P0 SYNCS.PHASECHK.TRANS64 P0, [R3+URZ+0x380], R2 ;  /* 0x00038002030085a7 */ /* 0x000f2400080010ff */
[----:B----4-:R-:W-:Y:S05]  /*8de0*/  @!P0 BRA `(.L_x_25) ;  /* 0xfffffffc00f08947 */ /* 0x010fea000383ffff */
[----:B------:R-:W-:Y:S05]  /*8df0*/  BRA `(.L_x_145) ;  /* 0xffffff8c00e87947 */ /* 0x000fea000383ffff */
.L_x_28:
[----:B--2---:R-:W-:Y:S07]  /*8e00*/  MOV R0, UR33 ;  /* 0x0000002100007c02 */ /* 0x004fee0008000f00 */
.L_x_146:
[----:B--2---:R2:W3:Y:S02]  /*8e10*/  SYNCS.PHASECHK.TRANS64.TRYWAIT P0, [R0+URZ+0x178], R3 ;  /* 0x00017803000075a7 */ /* 0x0044e400080011ff */
[----:B---3--:R-:W-:Y:S05]  /*8e20*/  @!P0 NANOSLEEP.SYNCS 0x989680 ;  /* 0x009896800000895d */ /* 0x008fea0003900000 */
[----:B------:R-:W3:Y:S02]  /*8e30*/  @!P0 SYNCS.PHASECHK.TRANS64 P0, [R0+URZ+0x178], R3 ;  /* 0x00017803000085a7 */ /* 0x000ee400080010ff */
[----:B---3--:R-:W-:Y:S05]  /*8e40*/  @!P0 BRA `(.L_x_146) ;  /* 0xfffffffc00f08947 */ /* 0x008fea000383ffff */
[----:B------:R-:W-:Y:S05]  /*8e50*/  BRA `(.L_x_27) ;  /* 0xffffff9000307947 */ /* 0x000fea000383ffff */
.L_x_35:
[----:B-1----:R-:W-:Y:S07]  /*8e60*/  MOV R0, UR17 ;  /* 0x0000001100007c02 */ /* 0x002fee0008000f00 */
.L_x_147:
[----:B-1----:R1:W2:Y:S02]  /*8e70*/  SYNCS.PHASECHK.TRANS64.TRYWAIT P0, [R0+URZ+0x178], R3 ;  /* 0x00017803000075a7 */ /* 0x0022a400080011ff */
[----:B--2---:R-:W-:Y:S05]  /*8e80*/  @!P0 NANOSLEEP.SYNCS 0x989680 ;  /* 0x009896800000895d */ /* 0x004fea0003900000 */
[----:B------:R-:W2:Y:S02]  /*8e90*/  @!P0 SYNCS.PHASECHK.TRANS64 P0, [R0+URZ+0x178], R3 ;  /* 0x00017803000085a7 */ /* 0x000ea400080010ff */
[----:B--2---:R-:W-:Y:S05]  /*8ea0*/  @!P0 BRA `(.L_x_147) ;  /* 0xfffffffc00f08947 */ /* 0x004fea000383ffff */
[----:B------:R-:W-:Y:S05]  /*8eb0*/  BRA `(.L_x_34) ;  /* 0xffffff9000ec7947 */ /* 0x000fea000383ffff */
.L_x_40:
[----:B-1----:R1:W2:Y:S02]  /*8ec0*/  SYNCS.PHASECHK.TRANS64.TRYWAIT P0, [R3+URZ+0x310], R0 ;  /* 0x00031000030075a7 */ /* 0x0022a400080011ff */
[----:B--2---:R-:W-:Y:S05]  /*8ed0*/  @!P0 NANOSLEEP.SYNCS 0x989680 ;  /* 0x009896800000895d */ /* 0x004fea0003900000 */
[----:B------:R-:W2:Y:S02]  /*8ee0*/  @!P0 SYNCS.PHASECHK.TRANS64 P0, [R3+URZ+0x310], R0 ;  /* 0x00031000030085a7 */ /* 0x000ea400080010ff */
[----:B--2---:R-:W-:Y:S05]  /*8ef0*/  @!P0 BRA `(.L_x_40) ;  /* 0xfffffffc00f08947 */ /* 0x004fea000383ffff */
[----:B------:R-:W-:Y:S05]  /*8f00*/  BRA `(.L_x_148) ;  /* 0xffffff9400907947 */ /* 0x000fea000383ffff */
.L_x_44:
[----:B-1----:R-:W-:-:S07]  /*8f10*/  MOV R0, UR4 ;  /* 0x0000000400007c02 */ /* 0x002fce0008000f00 */
.L_x_149:
[----:B-1----:R1:W2:Y:S02]  /*8f20*/  SYNCS.PHASECHK.TRANS64.TRYWAIT P0, [R0+URZ], R3 ;  /* 0x00000003000075a7 */ /* 0x0022a400080011ff */
[----:B--2---:R-:W-:Y:S05]  /*8f30*/  @!P0 NANOSLEEP.SYNCS 0x989680 ;  /* 0x009896800000895d */ /* 0x004fea0003900000 */
[----:B------:R-:W2:Y:S02]  /*8f40*/  @!P0 SYNCS.PHASECHK.TRANS64 P0, [R0+URZ], R3 ;  /* 0x00000003000085a7 */ /* 0x000ea400080010ff */
[----:B--2---:R-:W-:Y:S05]  /*8f50*/  @!P0 BRA `(.L_x_149) ;  /* 0xfffffffc00f08947 */ /* 0x004fea000383ffff */
[----:B------:R-:W-:Y:S05]  /*8f60*/  BRA `(.L_x_150) ;  /* 0xffffff9c00387947 */ /* 0x000fea000383ffff */
.L_x_45:
[----:B------:R-:W-:-:S07]  /*8f70*/  MOV R0, UR5 ;  /* 0x0000000500007c02 */ /* 0x000fce0008000f00 */
.L_x_151:
[----:B-1----:R1:W2:Y:S02]  /*8f80*/  SYNCS.PHASECHK.TRANS64.TRYWAIT P0, [R0+URZ], R3 ;  /* 0x00000003000075a7 */ /* 0x0022a400080011ff */
[----:B--2---:R-:W-:Y:S05]  /*8f90*/  @!P0 NANOSLEEP.SYNCS 0x989680 ;  /* 0x009896800000895d */ /* 0x004fea0003900000 */
[----:B------:R-:W2:Y:S02]  /*8fa0*/  @!P0 SYNCS.PHASECHK.TRANS64 P0, [R0+URZ], R3 ;  /* 0x00000003000085a7 */ /* 0x000ea400080010ff */
[----:B--2---:R-:W-:Y:S05]  /*8fb0*/  @!P0 BRA `(.L_x_151) ;  /* 0xfffffffc00f08947 */ /* 0x004fea000383ffff */
[----:B------:R-:W-:Y:S05]  /*8fc0*/  BRA `(.L_x_152) ;  /* 0xffffff9c00447947 */ /* 0x000fea000383ffff */
.L_x_46:
[----:B------:R-:W-:-:S07]  /*8fd0*/  MOV R0, UR5 ;  /* 0x0000000500007c02 */ /* 0x000fce0008000f00 */
.L_x_153:
[----:B-1----:R1:W2:Y:S02]  /*8fe0*/  SYNCS.PHASECHK.TRANS64.TRYWAIT P0, [R0+URZ], R3 ;  /* 0x00000003000075a7 */ /* 0x0022a400080011ff */
[----:B--2---:R-:W-:Y:S05]  /*8ff0*/  @!P0 NANOSLEEP.SYNCS 0x989680 ;  /* 0x009896800000895d */ /* 0x004fea0003900000 */
[----:B------:R-:W2:Y:S02]  /*9000*/  @!P0 SYNCS.PHASECHK.TRANS64 P0, [R0+URZ], R3 ;  /* 0x00000003000085a7 */ /* 0x000ea400080010ff */
[----:B--2---:R-:W-:Y:S05]  /*9010*/  @!P0 BRA `(.L_x_153) ;  /* 0xfffffffc00f08947 */ /* 0x004fea000383ffff */
[----:B------:R-:W-:Y:S05]  /*9020*/  BRA `(.L_x_154) ;  /* 0xffffff9c00507947 */ /* 0x000fea000383ffff */
.L_x_47:
[----:B------:R-:W-:-:S07]  /*9030*/  MOV R0, UR5 ;  /* 0x0000000500007c02 */ /* 0x000fce0008000f00 */
.L_x_155:
[----:B-1----:R1:W2:Y:S02]  /*9040*/  SYNCS.PHASECHK.TRANS64.TRYWAIT P0, [R0+URZ], R3 ;  /* 0x00000003000075a7 */ /* 0x0022a400080011ff */
[----:B--2---:R-:W-:Y:S05]  /*9050*/  @!P0 NANOSLEEP.SYNCS 0x989680 ;  /* 0x009896800000895d */ /* 0x004fea0003900000 */
[----:B------:R-:W2:Y:S02]  /*9060*/  @!P0 SYNCS.PHASECHK.TRANS64 P0, [R0+URZ], R3 ;  /* 0x00000003000085a7 */ /* 0x000ea400080010ff */
[----:B--2---:R-:W-:Y:S05]  /*9070*/  @!P0 BRA `(.L_x_155) ;  /* 0xfffffffc00f08947 */ /* 0x004fea000383ffff */
[----:B------:R-:W-:Y:S05]  /*9080*/  BRA `(.L_x_156) ;  /* 0xffffff9c005c7947 */ /* 0x000fea000383ffff */
.L_x_48:
[----:B------:R-:W-:-:S07]  /*9090*/  MOV R0, UR5 ;  /* 0x0000000500007c02 */ /* 0x000fce0008000f00 */
.L_x_157:
[----:B-1----:R1:W2:Y:S02]  /*90a0*/  SYNCS.PHASECHK.TRANS64.TRYWAIT P0, [R0+URZ], R3 ;  /* 0x00000003000075a7 */ /* 0x0022a400080011ff */
[----:B--2---:R-:W-:Y:S05]  /*90b0*/  @!P0 NANOSLEEP.SYNCS 0x989680 ;  /* 0x009896800000895d */ /* 0x004fea0003900000 */
[----:B------:R-:W2:Y:S02]  /*90c0*/  @!P0 SYNCS.PHASECHK.TRANS64 P0, [R0+URZ], R3 ;  /* 0x00000003000085a7 */ /* 0x000ea400080010ff */
[----:B--2---:R-:W-:Y:S05]  /*90d0*/  @!P0 BRA `(.L_x_157) ;  /* 0xfffffffc00f08947 */ /* 0x004fea000383ffff */
[----:B------:R-:W-:Y:S05]  /*90e0*/  BRA `(.L_x_158) ;  /* 0xffffff9c00687947 */ /* 0x000fea000383ffff */
.L_x_49:
[----:B------:R-:W-:-:S07]  /*90f0*/  MOV R0, UR5 ;  /* 0x0000000500007c02 */ /* 0x000fce0008000f00 */
.L_x_159:
[----:B-1----:R1:W2:Y:S02]  /*9100*/  SYNCS.PHASECHK.TRANS64.TRYWAIT P0, [R0+URZ], R3 ;  /* 0x00000003000075a7 */ /* 0x0022a400080011ff */
[----:B--2---:R-:W-:Y:S05]  /*9110*/  @!P0 NANOSLEEP.SYNCS 0x989680 ;  /* 0x009896800000895d */ /* 0x004fea0003900000 */
[----:B------:R-:W2:Y:S02]  /*9120*/  @!P0 SYNCS.PHASECHK.TRANS64 P0, [R0+URZ], R3 ;  /* 0x00000003000085a7 */ /* 0x000ea400080010ff */
[----:B--2---:R-:W-:Y:S05]  /*9130*/  @!P0 BRA `(.L_x_159) ;  /* 0xfffffffc00f08947 */ /* 0x004fea000383ffff */
[----:B------:R-:W-:Y:S05]  /*9140*/  BRA `(.L_x_160) ;  /* 0xffffff9c00747947 */ /* 0x000fea000383ffff */
.L_x_50:
[----:B------:R-:W-:-:S07]  /*9150*/  MOV R0, UR5 ;  /* 0x0000000500007c02 */ /* 0x000fce0008000f00 */
.L_x_161:
[----:B-1----:R1:W2:Y:S02]  /*9160*/  SYNCS.PHASECHK.TRANS64.TRYWAIT P0, [R0+URZ], R3 ;  /* 0x00000003000075a7 */ /* 0x0022a400080011ff */
[----:B--2---:R-:W-:Y:S05]  /*9170*/  @!P0 NANOSLEEP.SYNCS 0x989680 ;  /* 0x009896800000895d */ /* 0x004fea0003900000 */
[----:B------:R-:W2:Y:S02]  /*9180*/  @!P0 SYNCS.PHASECHK.TRANS64 P0, [R0+URZ], R3 ;  /* 0x00000003000085a7 */ /* 0x000ea400080010ff */
[----:B--2---:R-:W-:Y:S05]  /*9190*/  @!P0 BRA `(.L_x_161) ;  /* 0xfffffffc00f08947 */ /* 0x004fea000383ffff */
[----:B------:R-:W-:Y:S05]  /*91a0*/  BRA `(.L_x_162) ;  /* 0xffffff9c00807947 */ /* 0x000fea000383ffff */
.L_x_51:
[----:B------:R-:W-:-:S07]  /*91b0*/  MOV R0, UR5 ;  /* 0x0000000500007c02 */ /* 0x000fce0008000f00 */
.L_x_163:
[----:B-1----:R1:W2:Y:S02]  /*91c0*/  SYNCS.PHASECHK.TRANS64.TRYWAIT P0, [R0+URZ], R3 ;  /* 0x00000003000075a7 */ /* 0x0022a400080011ff */
[----:B--2---:R-:W-:Y:S05]  /*91d0*/  @!P0 NANOSLEEP.SYNCS 0x989680 ;  /* 0x009896800000895d */ /* 0x004fea0003900000 */
[----:B------:R-:W2:Y:S02]  /*91e0*/  @!P0 SYNCS.PHASECHK.TRANS64 P0, [R0+URZ], R3 ;  /* 0x00000003000085a7 */ /* 0x000ea400080010ff */
[----:B--2---:R-:W-:Y:S05]  /*91f0*/  @!P0 BRA `(.L_x_163) ;  /* 0xfffffffc00f08947 */ /* 0x004fea000383ffff */
[----:B------:R-:W-:Y:S05]  /*9200*/  BRA `(.L_x_164) ;  /* 0xffffff9c008c7947 */ /* 0x000fea000383ffff */
.L_x_52:
[----:B------:R-:W-:-:S07]  /*9210*/  MOV R0, UR5 ;  /* 0x0000000500007c02 */ /* 0x000fce0008000f00 */
.L_x_165:
[----:B-1----:R1:W2:Y:S02]  /*9220*/  SYNCS.PHASECHK.TRANS64.TRYWAIT P0, [R0+URZ], R3 ;  /* 0x00000003000075a7 */ /* 0x0022a400080011ff */
[----:B--2---:R-:W-:Y:S05]  /*9230*/  @!P0 NANOSLEEP.SYNCS 0x989680 ;  /* 0x009896800000895d */ /* 0x004fea0003900000 */
[----:B------:R-:W2:Y:S02]  /*9240*/  @!P0 SYNCS.PHASECHK.TRANS64 P0, [R0+URZ], R3 ;  /* 0x00000003000085a7 */ /* 0x000ea400080010ff */
[----:B--2---:R-:W-:Y:S05]  /*9250*/  @!P0 BRA `(.L_x_165) ;  /* 0xfffffffc00f08947 */ /* 0x004fea000383ffff */
[----:B------:R-:W-:Y:S05]  /*9260*/  BRA `(.L_x_166) ;  /* 0xffffff9c00987947 */ /* 0x000fea000383ffff */
.L_x_53:
[----:B------:R-:W-:-:S07]  /*9270*/  MOV R0, UR5 ;  /* 0x0000000500007c02 */ /* 0x000fce0008000f00 */
.L_x_167:
[----:B-1----:R1:W2:Y:S02]  /*9280*/  SYNCS.PHASECHK.TRANS64.TRYWAIT P0, [R0+URZ], R3 ;  /* 0x00000003000075a7 */ /* 0x0022a400080011ff */
[----:B--2---:R-:W-:Y:S05]  /*9290*/  @!P0 NANOSLEEP.SYNCS 0x989680 ;  /* 0x009896800000895d */ /* 0x004fea0003900000 */
[----:B------:R-:W2:Y:S02]  /*92a0*/  @!P0 SYNCS.PHASECHK.TRANS64 P0, [R0+URZ], R3 ;  /* 0x00000003000085a7 */ /* 0x000ea400080010ff */
[----:B--2---:R-:W-:Y:S05]  /*92b0*/  @!P0 BRA `(.L_x_167) ;  /* 0xfffffffc00f08947 */ /* 0x004fea000383ffff */
[----:B------:R-:W-:Y:S05]  /*92c0*/  BRA `(.L_x_168) ;  /* 0xffffff9c00a47947 */ /* 0x000fea000383ffff */
.L_x_54:
[----:B------:R-:W-:-:S07]  /*92d0*/  MOV R0, UR5 ;  /* 0x0000000500007c02 */ /* 0x000fce0008000f00 */
.L_x_169:
[----:B-1----:R1:W2:Y:S02]  /*92e0*/  SYNCS.PHASECHK.TRANS64.TRYWAIT P0, [R0+URZ], R3 ;  /* 0x00000003000075a7 */ /* 0x0022a400080011ff */
[----:B--2---:R-:W-:Y:S05]  /*92f0*/  @!P0 NANOSLEEP.SYNCS 0x989680 ;  /* 0x009896800000895d */ /* 0x004fea0003900000 */
[----:B------:R-:W2:Y:S02]  /*9300*/  @!P0 SYNCS.PHASECHK.TRANS64 P0, [R0+URZ], R3 ;  /* 0x00000003000085a7 */ /* 0x000ea400080010ff */
[----:B--2---:R-:W-:Y:S05]  /*9310*/  @!P0 BRA `(.L_x_169) ;  /* 0xfffffffc00f08947 */ /* 0x004fea000383ffff */
[----:B------:R-:W-:Y:S05]  /*9320*/  BRA `(.L_x_170) ;  /* 0xffffff9c00b07947 */ /* 0x000fea000383ffff */
.L_x_55:
[----:B------:R-:W-:-:S07]  /*9330*/  MOV R0, UR5 ;  /* 0x0000000500007c02 */ /* 0x000fce0008000f00 */
.L_x_171:
[----:B-1----:R1:W2:Y:S02]  /*9340*/  SYNCS.PHASECHK.TRANS64.TRYWAIT P0, [R0+URZ], R3 ;  /* 0x00000003000075a7 */ /* 0x0022a400080011ff */
[----:B--2---:R-:W-:Y:S05]  /*9350*/  @!P0 NANOSLEEP.SYNCS 0x989680 ;  /* 0x009896800000895d */ /* 0x004fea0003900000 */
[----:B------:R-:W2:Y:S02]  /*9360*/  @!P0 SYNCS.PHASECHK.TRANS64 P0, [R0+URZ], R3 ;  /* 0x00000003000085a7 */ /* 0x000ea400080010ff */
[----:B--2---:R-:W-:Y:S05]  /*9370*/  @!P0 BRA `(.L_x_171) ;  /* 0xfffffffc00f08947 */ /* 0x004fea000383ffff */
[----:B------:R-:W-:Y:S05]  /*9380*/  BRA `(.L_x_172) ;  /* 0xffffff9c00bc7947 */ /* 0x000fea000383ffff */
.L_x_56:
[----:B------:R-:W-:-:S07]  /*9390*/  MOV R0, UR5 ;  /* 0x0000000500007c02 */ /* 0x000fce0008000f00 */
.L_x_173:
[----:B-1----:R1:W2:Y:S02]  /*93a0*/  SYNCS.PHASECHK.TRANS64.TRYWAIT P0, [R0+URZ], R3 ;  /* 0x00000003000075a7 */ /* 0x0022a400080011ff */
[----:B--2---:R-:W-:Y:S05]  /*93b0*/  @!P0 NANOSLEEP.SYNCS 0x989680 ;  /* 0x009896800000895d */ /* 0x004fea0003900000 */
[----:B------:R-:W2:Y:S02]  /*93c0*/  @!P0 SYNCS.PHASECHK.TRANS64 P0, [R0+URZ], R3 ;  /* 0x00000003000085a7 */ /* 0x000ea400080010ff */
[----:B--2---:R-:W-:Y:S05]  /*93d0*/  @!P0 BRA `(.L_x_173) ;  /* 0xfffffffc00f08947 */ /* 0x004fea000383ffff */
[----:B------:R-:W-:Y:S05]  /*93e0*/  BRA `(.L_x_174) ;  /* 0xffffff9c00c87947 */ /* 0x000fea000383ffff */
.L_x_57:
[----:B------:R-:W-:-:S07]  /*93f0*/  MOV R0, UR5 ;  /* 0x0000000500007c02 */ /* 0x000fce0008000f00 */
.L_x_175:
[----:B-1----:R1:W2:Y:S02]  /*9400*/  SYNCS.PHASECHK.TRANS64.TRYWAIT P0, [R0+URZ], R3 ;  /* 0x00000003000075a7 */ /* 0x0022a400080011ff */
[----:B--2---:R-:W-:Y:S05]  /*9410*/  @!P0 NANOSLEEP.SYNCS 0x989680 ;  /* 0x009896800000895d */ /* 0x004fea0003900000 */
[----:B------:R-:W2:Y:S02]  /*9420*/  @!P0 SYNCS.PHASECHK.TRANS64 P0, [R0+URZ], R3 ;  /* 0x00000003000085a7 */ /* 0x000ea400080010ff */
[----:B--2---:R-:W-:Y:S05]  /*9430*/  @!P0 BRA `(.L_x_175) ;  /* 0xfffffffc00f08947 */ /* 0x004fea000383ffff */
[----:B------:R-:W-:Y:S05]  /*9440*/  BRA `(.L_x_176) ;  /* 0xffffff9c00d47947 */ /* 0x000fea000383ffff */
.L_x_58:
[----:B------:R-:W-:-:S07]  /*9450*/  MOV R0, UR5 ;  /* 0x0000000500007c02 */ /* 0x000fce0008000f00 */
.L_x_177:
[----:B-1----:R1:W2:Y:S02]  /*9460*/  SYNCS.PHASECHK.TRANS64.TRYWAIT P0, [R0+URZ], R3 ;  /* 0x00000003000075a7 */ /* 0x0022a400080011ff */
[----:B--2---:R-:W-:Y:S05]  /*9470*/  @!P0 NANOSLEEP.SYNCS 0x989680 ;  /* 0x009896800000895d */ /* 0x004fea0003900000 */
[----:B------:R-:W2:Y:S02]  /*9480*/  @!P0 SYNCS.PHASECHK.TRANS64 P0, [R0+URZ], R3 ;  /* 0x00000003000085a7 */ /* 0x000ea400080010ff */
[----:B--2---:R-:W-:Y:S05]  /*9490*/  @!P0 BRA `(.L_x_177) ;  /* 0xfffffffc00f08947 */ /* 0x004fea000383ffff */
[----:B------:R-:W-:Y:S05]  /*94a0*/  BRA `(.L_x_178) ;  /* 0xffffff9c00e07947 */ /* 0x000fea000383ffff */
.L_x_59:
[----:B------:R-:W-:-:S07]  /*94b0*/  MOV R0, UR5 ;  /* 0x0000000500007c02 */ /* 0x000fce0008000f00 */
.L_x_179:
[----:B-1----:R1:W2:Y:S02]  /*94c0*/  SYNCS.PHASECHK.TRANS64.TRYWAIT P0, [R0+URZ], R3 ;  /* 0x00000003000075a7 */ /* 0x0022a400080011ff */
[----:B--2---:R-:W-:Y:S05]  /*94d0*/  @!P0 NANOSLEEP.SYNCS 0x989680 ;  /* 0x009896800000895d */ /* 0x004fea0003900000 */
[----:B------:R-:W2:Y:S02]  /*94e0*/  @!P0 SYNCS.PHASECHK.TRANS64 P0, [R0+URZ], R3 ;  /* 0x00000003000085a7 */ /* 0x000ea400080010ff */
[----:B--2---:R-:W-:Y:S05]  /*94f0*/  @!P0 BRA `(.L_x_179) ;  /* 0xfffffffc00f08947 */ /* 0x004fea000383ffff */
[----:B------:R-:W-:Y:S05]  /*9500*/  BRA `(.L_x_180) ;  /* 0xffffff9c00ec7947 */ /* 0x000fea000383ffff */
.L_x_60:
[----:B------:R-:W-:-:S07]  /*9510*/  MOV R0, UR5 ;  /* 0x0000000500007c02 */ /* 0x000fce0008000f00 */
.L_x_181:
[----:B-1----:R1:W2:Y:S02]  /*9520*/  SYNCS.PHASECHK.TRANS64.TRYWAIT P0, [R0+URZ], R3 ;  /* 0x00000003000075a7 */ /* 0x0022a400080011ff */
[----:B--2---:R-:W-:Y:S05]  /*9530*/  @!P0 NANOSLEEP.SYNCS 0x989680 ;  /* 0x009896800000895d */ /* 0x004fea0003900000 */
[----:B------:R-:W2:Y:S02]  /*9540*/  @!P0 SYNCS.PHASECHK.TRANS64 P0, [R0+URZ], R3 ;  /* 0x00000003000085a7 */ /* 0x000ea400080010ff */
[----:B--2---:R-:W-:Y:S05]  /*9550*/  @!P0 BRA `(.L_x_181) ;  /* 0xfffffffc00f08947 */ /* 0x004fea000383ffff */
[----:B------:R-:W-:Y:S05]  /*9560*/  BRA `(.L_x_182) ;  /* 0xffffff9c00f87947 */ /* 0x000fea000383ffff */
.L_x_61:
[----:B------:R-:W-:-:S07]  /*9570*/  MOV R0, UR5 ;  /* 0x0000000500007c02 */ /* 0x000fce0008000f00 */
.L_x_183:
[----:B-1----:R1:W2:Y:S02]  /*9580*/  SYNCS.PHASECHK.TRANS64.TRYWAIT P0, [R0+URZ], R3 ;  /* 0x00000003000075a7 */ /* 0x0022a400080011ff */
[----:B--2---:R-:W-:Y:S05]  /*9590*/  @!P0 NANOSLEEP.SYNCS 0x989680 ;  /* 0x009896800000895d */ /* 0x004fea0003900000 */
[----:B------:R-:W2:Y:S02]  /*95a0*/  @!P0 SYNCS.PHASECHK.TRANS64 P0, [R0+URZ], R3 ;  /* 0x00000003000085a7 */ /* 0x000ea400080010ff */
[----:B--2---:R-:W-:Y:S05]  /*95b0*/  @!P0 BRA `(.L_x_183) ;  /* 0xfffffffc00f08947 */ /* 0x004fea000383ffff */
[----:B------:R-:W-:Y:S05]  /*95c0*/  BRA `(.L_x_184) ;  /* 0xffffffa000047947 */ /* 0x000fea000383ffff */
.L_x_62:
[----:B------:R-:W-:-:S07]  /*95d0*/  MOV R0, UR5 ;  /* 0x0000000500007c02 */ /* 0x000fce0008000f00 */
.L_x_185:
[----:B-1----:R1:W2:Y:S02]  /*95e0*/  SYNCS.PHASECHK.TRANS64.TRYWAIT P0, [R0+URZ], R3 ;  /* 0x00000003000075a7 */ /* 0x0022a400080011ff */
[----:B--2---:R-:W-:Y:S05]  /*95f0*/  @!P0 NANOSLEEP.SYNCS 0x989680 ;  /* 0x009896800000895d */ /* 0x004fea0003900000 */
[----:B------:R-:W2:Y:S02]  /*9600*/  @!P0 SYNCS.PHASECHK.TRANS64 P0, [R0+URZ], R3 ;  /* 0x00000003000085a7 */ /* 0x000ea400080010ff */
[----:B--2---:R-:W-:Y:S05]  /*9610*/  @!P0 BRA `(.L_x_185) ;  /* 0xfffffffc00f08947 */ /* 0x004fea000383ffff */
[----:B------:R-:W-:Y:S05]  /*9620*/  BRA `(.L_x_186) ;  /* 0xffffffa000107947 */ /* 0x000fea000383ffff */
.L_x_63:
[----:B------:R-:W-:-:S07]  /*9630*/  MOV R0, UR5 ;  /* 0x0000000500007c02 */ /* 0x000fce0008000f00 */
.L_x_187:
[----:B-1----:R1:W2:Y:S02]  /*9640*/  SYNCS.PHASECHK.TRANS64.TRYWAIT P0, [R0+URZ], R3 ;  /* 0x00000003000075a7 */ /* 0x0022a400080011ff */
[----:B--2---:R-:W-:Y:S05]  /*9650*/  @!P0 NANOSLEEP.SYNCS 0x989680 ;  /* 0x009896800000895d */ /* 0x004fea0003900000 */
[----:B------:R-:W2:Y:S02]  /*9660*/  @!P0 SYNCS.PHASECHK.TRANS64 P0, [R0+URZ], R3 ;  /* 0x00000003000085a7 */ /* 0x000ea400080010ff */
[----:B--2---:R-:W-:Y:S05]  /*9670*/  @!P0 BRA `(.L_x_187) ;  /* 0xfffffffc00f08947 */ /* 0x004fea000383ffff */
[----:B------:R-:W-:Y:S05]  /*9680*/  BRA `(.L_x_188) ;  /* 0xffffffa0001c7947 */ /* 0x000fea000383ffff */
.L_x_64:
[----:B------:R-:W-:-:S07]  /*9690*/  MOV R0, UR5 ;  /* 0x0000000500007c02 */ /* 0x000fce0008000f00 */
.L_x_189:
[----:B-1----:R1:W2:Y:S02]  /*96a0*/  SYNCS.PHASECHK.TRANS64.TRYWAIT P0, [R0+URZ], R3 ;  /* 0x00000003000075a7 */ /* 0x0022a400080011ff */
[----:B--2---:R-:W-:Y:S05]  /*96b0*/  @!P0 NANOSLEEP.SYNCS 0x989680 ;  /* 0x009896800000895d */ /* 0x004fea0003900000 */
[----:B------:R-:W2:Y:S02]  /*96c0*/  @!P0 SYNCS.PHASECHK.TRANS64 P0, [R0+URZ], R3 ;  /* 0x00000003000085a7 */ /* 0x000ea400080010ff */
[----:B--2---:R-:W-:Y:S05]  /*96d0*/  @!P0 BRA `(.L_x_189) ;  /* 0xfffffffc00f08947 */ /* 0x004fea000383ffff */
[----:B------:R-:W-:Y:S05]  /*96e0*/  BRA `(.L_x_190) ;  /* 0xffffffa000287947 */ /* 0x000fea000383ffff */
.L_x_65:
[----:B------:R-:W-:-:S07]  /*96f0*/  MOV R0, UR5 ;  /* 0x0000000500007c02 */ /* 0x000fce0008000f00 */
.L_x_191:
[----:B-1----:R1:W2:Y:S02]  /*9700*/  SYNCS.PHASECHK.TRANS64.TRYWAIT P0, [R0+URZ], R3 ;  /* 0x00000003000075a7 */ /* 0x0022a400080011ff */
[----:B--2---:R-:W-:Y:S05]  /*9710*/  @!P0 NANOSLEEP.SYNCS 0x989680 ;  /* 0x009896800000895d */ /* 0x004fea0003900000 */
[----:B------:R-:W2:Y:S02]  /*9720*/  @!P0 SYNCS.PHASECHK.TRANS64 P0, [R0+URZ], R3 ;  /* 0x00000003000085a7 */ /* 0x000ea400080010ff */
[----:B--2---:R-:W-:Y:S05]  /*9730*/  @!P0 BRA `(.L_x_191) ;  /* 0xfffffffc00f08947 */ /* 0x004fea000383ffff */
[----:B------:R-:W-:Y:S05]  /*9740*/  BRA `(.L_x_192) ;  /* 0xffffffa000347947 */ /* 0x000fea000383ffff */
.L_x_66:
[----:B------:R-:W-:-:S07]  /*9750*/  MOV R0, UR5 ;  /* 0x0000000500007c02 */ /* 0x000fce0008000f00 */
.L_x_193:
[----:B-1----:R1:W2:Y:S02]  /*9760*/  SYNCS.PHASECHK.TRANS64.TRYWAIT P0, [R0+URZ], R3 ;  /* 0x00000003000075a7 */ /* 0x0022a400080011ff */
[----:B--2---:R-:W-:Y:S05]  /*9770*/  @!P0 NANOSLEEP.SYNCS 0x989680 ;  /* 0x009896800000895d */ /* 0x004fea0003900000 */
[----:B------:R-:W2:Y:S02]  /*9780*/  @!P0 SYNCS.PHASECHK.TRANS64 P0, [R0+URZ], R3 ;  /* 0x00000003000085a7 */ /* 0x000ea400080010ff */
[----:B--2---:R-:W-:Y:S05]  /*9790*/  @!P0 BRA `(.L_x_193) ;  /* 0xfffffffc00f08947 */ /* 0x004fea000383ffff */
[----:B------:R-:W-:Y:S05]  /*97a0*/  BRA `(.L_x_194) ;  /* 0xffffffa000407947 */ /* 0x000fea000383ffff */
.L_x_67:
[----:B------:R-:W-:-:S07]  /*97b0*/  MOV R0, UR5 ;  /* 0x0000000500007c02 */ /* 0x000fce0008000f00 */
.L_x_195:
[----:B-1----:R1:W2:Y:S02]  /*97c0*/  SYNCS.PHASECHK.TRANS64.TRYWAIT P0, [R0+URZ], R3 ;  /* 0x00000003000075a7 */ /* 0x0022a400080011ff */
[----:B--2---:R-:W-:Y:S05]  /*97d0*/  @!P0 NANOSLEEP.SYNCS 0x989680 ;  /* 0x009896800000895d */ /* 0x004fea0003900000 */
[----:B------:R-:W2:Y:S02]  /*97e0*/  @!P0 SYNCS.PHASECHK.TRANS64 P0, [R0+URZ], R3 ;  /* 0x00000003000085a7 */ /* 0x000ea400080010ff */
[----:B--2---:R-:W-:Y:S05]  /*97f0*/  @!P0 BRA `(.L_x_195) ;  /* 0xfffffffc00f08947 */ /* 0x004fea000383ffff */
[----:B------:R-:W-:Y:S05]  /*9800*/  BRA `(.L_x_196) ;  /* 0xffffffa0004c7947 */ /* 0x000fea000383ffff */
.L_x_68:
[----:B------:R-:W-:-:S07]  /*9810*/  MOV R0, UR5 ;  /* 0x0000000500007c02 */ /* 0x000fce0008000f00 */
.L_x_197:
[----:B-1----:R1:W2:Y:S02]  /*9820*/  SYNCS.PHASECHK.TRANS64.TRYWAIT P0, [R0+URZ], R3 ;  /* 0x00000003000075a7 */ /* 0x0022a400080011ff */
[----:B--2---:R-:W-:Y:S05]  /*9830*/  @!P0 NANOSLEEP.SYNCS 0x989680 ;  /* 0x009896800000895d */ /* 0x004fea0003900000 */
[----:B------:R-:W2:Y:S02]  /*9840*/  @!P0 SYNCS.PHASECHK.TRANS64 P0, [R0+URZ], R3 ;  /* 0x00000003000085a7 */ /* 0x000ea400080010ff */
[----:B--2---:R-:W-:Y:S05]  /*9850*/  @!P0 BRA `(.L_x_197) ;  /* 0xfffffffc00f08947 */ /* 0x004fea000383ffff */
[----:B------:R-:W-:Y:S05]  /*9860*/  BRA `(.L_x_198) ;  /* 0xffffffa000587947 */ /* 0x000fea000383ffff */
.L_x_69:
[----:B------:R-:W-:-:S07]  /*9870*/  MOV R0, UR5 ;  /* 0x0000000500007c02 */ /* 0x000fce0008000f00 */
.L_x_199:
[----:B-1----:R1:W2:Y:S02]  /*9880*/  SYNCS.PHASECHK.TRANS64.TRYWAIT P0, [R0+URZ], R3 ;  /* 0x00000003000075a7 */ /* 0x0022a400080011ff */
[----:B--2---:R-:W-:Y:S05]  /*9890*/  @!P0 NANOSLEEP.SYNCS 0x989680 ;  /* 0x009896800000895d */ /* 0x004fea0003900000 */
[----:B------:R-:W2:Y:S02]  /*98a0*/  @!P0 SYNCS.PHASECHK.TRANS64 P0, [R0+URZ], R3 ;  /* 0x00000003000085a7 */ /* 0x000ea400080010ff */
[----:B--2---:R-:W-:Y:S05]  /*98b0*/  @!P0 BRA `(.L_x_199) ;  /* 0xfffffffc00f08947 */ /* 0x004fea000383ffff */
[----:B------:R-:W-:Y:S05]  /*98c0*/  BRA `(.L_x_200) ;  /* 0xffffffa000647947 */ /* 0x000fea000383ffff */
.L_x_70:
[----:B------:R-:W-:-:S07]  /*98d0*/  MOV R0, UR5 ;  /* 0x0000000500007c02 */ /* 0x000fce0008000f00 */
.L_x_201:
[----:B-1----:R1:W2:Y:S02]  /*98e0*/  SYNCS.PHASECHK.TRANS64.TRYWAIT P0, [R0+URZ], R3 ;  /* 0x00000003000075a7 */ /* 0x0022a400080011ff */
[----:B--2---:R-:W-:Y:S05]  /*98f0*/  @!P0 NANOSLEEP.SYNCS 0x989680 ;  /* 0x009896800000895d */ /* 0x004fea0003900000 */
[----:B------:R-:W2:Y:S02]  /*9900*/  @!P0 SYNCS.PHASECHK.TRANS64 P0, [R0+URZ], R3 ;  /* 0x00000003000085a7 */ /* 0x000ea400080010ff */
[----:B--2---:R-:W-:Y:S05]  /*9910*/  @!P0 BRA `(.L_x_201) ;  /* 0xfffffffc00f08947 */ /* 0x004fea000383ffff */
[----:B------:R-:W-:Y:S05]  /*9920*/  BRA `(.L_x_202) ;  /* 0xffffffa000707947 */ /* 0x000fea000383ffff */
.L_x_71:
[----:B------:R-:W-:-:S07]  /*9930*/  MOV R0, UR5 ;  /* 0x0000000500007c02 */ /* 0x000fce0008000f00 */
.L_x_203:
[----:B-1----:R1:W2:Y:S02]  /*9940*/  SYNCS.PHASECHK.TRANS64.TRYWAIT P0, [R0+URZ], R3 ;  /* 0x00000003000075a7 */ /* 0x0022a400080011ff */
[----:B--2---:R-:W-:Y:S05]  /*9950*/  @!P0 NANOSLEEP.SYNCS 0x989680 ;  /* 0x009896800000895d */ /* 0x004fea0003900000 */
[----:B------:R-:W2:Y:S02]  /*9960*/  @!P0 SYNCS.PHASECHK.TRANS64 P0, [R0+URZ], R3 ;  /* 0x00000003000085a7 */ /* 0x000ea400080010ff */
[----:B--2---:R-:W-:Y:S05]  /*9970*/  @!P0 BRA `(.L_x_203) ;  /* 0xfffffffc00f08947 */ /* 0x004fea000383ffff */
[----:B------:R-:W-:Y:S05]  /*9980*/  BRA `(.L_x_204) ;  /* 0xffffffa0007c7947 */ /* 0x000fea000383ffff */
.L_x_72:
[----:B------:R-:W-:-:S07]  /*9990*/  MOV R0, UR5 ;  /* 0x0000000500007c02 */ /* 0x000fce0008000f00 */
.L_x_205:
[----:B-1----:R1:W2:Y:S02]  /*99a0*/  SYNCS.PHASECHK.TRANS64.TRYWAIT P0, [R0+URZ], R3 ;  /* 0x00000003000075a7 */ /* 0x0022a400080011ff */
[----:B--2---:R-:W-:Y:S05]  /*99b0*/  @!P0 NANOSLEEP.SYNCS 0x989680 ;  /* 0x009896800000895d */ /* 0x004fea0003900000 */
[----:B------:R-:W2:Y:S02]  /*99c0*/  @!P0 SYNCS.PHASECHK.TRANS64 P0, [R0+URZ], R3 ;  /* 0x00000003000085a7 */ /* 0x000ea400080010ff */
[----:B--2---:R-:W-:Y:S05]  /*99d0*/  @!P0 BRA `(.L_x_205) ;  /* 0xfffffffc00f08947 */ /* 0x004fea000383ffff */
[----:B------:R-:W-:Y:S05]  /*99e0*/  BRA `(.L_x_206) ;  /* 0xffffffa000887947 */ /* 0x000fea000383ffff */
.L_x_73:
[----:B------:R-:W-:-:S07]  /*99f0*/  MOV R0, UR5 ;  /* 0x0000000500007c02 */ /* 0x000fce0008000f00 */
.L_x_207:
[----:B-1----:R1:W2:Y:S02]  /*9a00*/  SYNCS.PHASECHK.TRANS64.TRYWAIT P0, [R0+URZ], R3 ;  /* 0x00000003000075a7 */ /* 0x0022a400080011ff */
[----:B--2---:R-:W-:Y:S05]  /*9a10*/  @!P0 NANOSLEEP.SYNCS 0x989680 ;  /* 0x009896800000895d */ /* 0x004fea0003900000 */
[----:B------:R-:W2:Y:S02]  /*9a20*/  @!P0 SYNCS.PHASECHK.TRANS64 P0, [R0+URZ], R3 ;  /* 0x00000003000085a7 */ /* 0x000ea400080010ff */
[----:B--2---:R-:W-:Y:S05]  /*9a30*/  @!P0 BRA `(.L_x_207) ;  /* 0xfffffffc00f08947 */ /* 0x004fea000383ffff */
[----:B------:R-:W-:Y:S05]  /*9a40*/  BRA `(.L_x_208) ;  /* 0xffffffa000947947 */ /* 0x000fea000383ffff */
.L_x_74:
[----:B------:R-:W-:-:S07]  /*9a50*/  MOV R0, UR5 ;  /* 0x0000000500007c02 */ /* 0x000fce0008000f00 */
.L_x_209:
[----:B-1----:R1:W2:Y:S02]  /*9a60*/  SYNCS.PHASECHK.TRANS64.TRYWAIT P0, [R0+URZ], R3 ;  /* 0x00000003000075a7 */ /* 0x0022a400080011ff */
[----:B--2---:R-:W-:Y:S05]  /*9a70*/  @!P0 NANOSLEEP.SYNCS 0x989680 ;  /* 0x009896800000895d */ /* 0x004fea0003900000 */
[----:B------:R-:W2:Y:S02]  /*9a80*/  @!P0 SYNCS.PHASECHK.TRANS64 P0, [R0+URZ], R3 ;  /* 0x00000003000085a7 */ /* 0x000ea400080010ff */
[----:B--2---:R-:W-:Y:S05]  /*9a90*/  @!P0 BRA `(.L_x_209) ;  /* 0xfffffffc00f08947 */ /* 0x004fea000383ffff */
[----:B------:R-:W-:Y:S05]  /*9aa0*/  BRA `(.L_x_210) ;  /* 0xffffffa000a07947 */ /* 0x000fea000383ffff */
.L_x_75:
[----:B------:R-:W-:-:S07]  /*9ab0*/  MOV R0, UR5 ;  /* 0x0000000500007c02 */ /* 0x000fce0008000f00 */
.L_x_211:
[----:B-1----:R1:W2:Y:S02]  /*9ac0*/  SYNCS.PHASECHK.TRANS64.TRYWAIT P0, [R0+URZ], R3 ;  /* 0x00000003000075a7 */ /* 0x0022a400080011ff */
[----:B--2---:R-:W-:Y:S05]  /*9ad0*/  @!P0 NANOSLEEP.SYNCS 0x989680 ;  /* 0x009896800000895d */ /* 0x004fea0003900000 */
[----:B------:R-:W2:Y:S02]  /*9ae0*/  @!P0 SYNCS.PHASECHK.TRANS64 P0, [R0+URZ], R3 ;  /* 0x00000003000085a7 */ /* 0x000ea400080010ff */
[----:B--2---:R-:W-:Y:S05]  /*9af0*/  @!P0 BRA `(.L_x_211) ;  /* 0xfffffffc00f08947 */ /* 0x004fea000383ffff */
[----:B------:R-:W-:Y:S05]  /*9b00*/  BRA `(.L_x_212) ;  /* 0xffffffa000ac7947 */ /* 0x000fea000383ffff */
.L_x_76:
[----:B------:R-:W-:-:S07]  /*9b10*/  MOV R0, UR5 ;  /* 0x0000000500007c02 */ /* 0x000fce0008000f00 */
.L_x_213:
[----:B-1----:R1:W2:Y:S02]  /*9b20*/  SYNCS.PHASECHK.TRANS64.TRYWAIT P0, [R0+URZ], R3 ;  /* 0x00000003000075a7 */ /* 0x0022a400080011ff */
[----:B--2---:R-:W-:Y:S05]  /*9b30*/  @!P0 NANOSLEEP.SYNCS 0x989680 ;  /* 0x009896800000895d */ /* 0x004fea0003900000 */
[----:B------:R-:W2:Y:S02]  /*9b40*/  @!P0 SYNCS.PHASECHK.TRANS64 P0, [R0+URZ], R3 ;  /* 0x00000003000085a7 */ /* 0x000ea400080010ff */
[----:B--2---:R-:W-:Y:S05]  /*9b50*/  @!P0 BRA `(.L_x_213) ;  /* 0xfffffffc00f08947 */ /* 0x004fea000383ffff */
[----:B------:R-:W-:Y:S05]  /*9b60*/  BRA `(.L_x_214) ;  /* 0xffffffa000b87947 */ /* 0x000fea000383ffff */
.L_x_77:
[----:B------:R-:W-:-:S07]  /*9b70*/  MOV R0, UR5 ;  /* 0x0000000500007c02 */ /* 0x000fce0008000f00 */
.L_x_215:
[----:B-1----:R1:W2:Y:S02]  /*9b80*/  SYNCS.PHASECHK.TRANS64.TRYWAIT P0, [R0+URZ], R3 ;  /* 0x00000003000075a7 */ /* 0x0022a400080011ff */
[----:B--2---:R-:W-:Y:S05]  /*9b90*/  @!P0 NANOSLEEP.SYNCS 0x989680 ;  /* 0x009896800000895d */ /* 0x004fea0003900000 */
[----:B------:R-:W2:Y:S02]  /*9ba0*/  @!P0 SYNCS.PHASECHK.TRANS64 P0, [R0+URZ], R3 ;  /* 0x00000003000085a7 */ /* 0x000ea400080010ff */
[----:B--2---:R-:W-:Y:S05]  /*9bb0*/  @!P0 BRA `(.L_x_215) ;  /* 0xfffffffc00f08947 */ /* 0x004fea000383ffff */
[----:B------:R-:W-:Y:S05]  /*9bc0*/  BRA `(.L_x_216) ;  /* 0xffffffa000c47947 */ /* 0x000fea000383ffff */
.L_x_78:
[----:B------:R-:W-:-:S07]  /*9bd0*/  MOV R0, UR5 ;  /* 0x0000000500007c02 */ /* 0x000fce0008000f00 */
.L_x_217:
[----:B-1----:R1:W2:Y:S02]  /*9be0*/  SYNCS.PHASECHK.TRANS64.TRYWAIT P0, [R0+URZ], R3 ;  /* 0x00000003000075a7 */ /* 0x0022a400080011ff */
[----:B--2---:R-:W-:Y:S05]  /*9bf0*/  @!P0 NANOSLEEP.SYNCS 0x989680 ;  /* 0x009896800000895d */ /* 0x004fea0003900000 */
[----:B------:R-:W2:Y:S02]  /*9c00*/  @!P0 SYNCS.PHASECHK.TRANS64 P0, [R0+URZ], R3 ;  /* 0x00000003000085a7 */ /* 0x000ea400080010ff */
[----:B--2---:R-:W-:Y:S05]  /*9c10*/  @!P0 BRA `(.L_x_217) ;  /* 0xfffffffc00f08947 */ /* 0x004fea000383ffff */
[----:B------:R-:W-:Y:S05]  /*9c20*/  BRA `(.L_x_218) ;  /* 0xffffffa000d07947 */ /* 0x000fea000383ffff */
.L_x_79:
[----:B------:R-:W-:-:S07]  /*9c30*/  MOV R0, UR5 ;  /* 0x0000000500007c02 */ /* 0x000fce0008000f00 */
.L_x_219:
[----:B-1----:R1:W2:Y:S02]  /*9c40*/  SYNCS.PHASECHK.TRANS64.TRYWAIT P0, [R0+URZ], R3 ;  /* 0x00000003000075a7 */ /* 0x0022a400080011ff */
[----:B--2---:R-:W-:Y:S05]  /*9c50*/  @!P0 NANOSLEEP.SYNCS 0x989680 ;  /* 0x009896800000895d */ /* 0x004fea0003900000 */
[----:B------:R-:W2:Y:S02]  /*9c60*/  @!P0 SYNCS.PHASECHK.TRANS64 P0, [R0+URZ], R3 ;  /* 0x00000003000085a7 */ /* 0x000ea400080010ff */
[----:B--2---:R-:W-:Y:S05]  /*9c70*/  @!P0 BRA `(.L_x_219) ;  /* 0xfffffffc00f08947 */ /* 0x004fea000383ffff */
[----:B------:R-:W-:Y:S05]  /*9c80*/  BRA `(.L_x_220) ;  /* 0xffffffa000dc7947 */ /* 0x000fea000383ffff */
.L_x_80:
[----:B------:R-:W-:-:S07]  /*9c90*/  MOV R0, UR5 ;  /* 0x0000000500007c02 */ /* 0x000fce0008000f00 */
.L_x_221:
[----:B-1----:R1:W2:Y:S02]  /*9ca0*/  SYNCS.PHASECHK.TRANS64.TRYWAIT P0, [R0+URZ], R3 ;  /* 0x00000003000075a7 */ /* 0x0022a400080011ff */
[----:B--2---:R-:W-:Y:S05]  /*9cb0*/  @!P0 NANOSLEEP.SYNCS 0x989680 ;  /* 0x009896800000895d */ /* 0x004fea0003900000 */
[----:B------:R-:W2:Y:S02]  /*9cc0*/  @!P0 SYNCS.PHASECHK.TRANS64 P0, [R0+URZ], R3 ;  /* 0x00000003000085a7 */ /* 0x000ea400080010ff */
[----:B--2---:R-:W-:Y:S05]  /*9cd0*/  @!P0 BRA `(.L_x_221) ;  /* 0xfffffffc00f08947 */ /* 0x004fea000383ffff */
[----:B------:R-:W-:Y:S05]  /*9ce0*/  BRA `(.L_x_222) ;  /* 0xffffffa000e87947 */ /* 0x000fea000383ffff */
.L_x_81:
[----:B------:R-:W-:-:S07]  /*9cf0*/  MOV R0, UR5 ;  /* 0x0000000500007c02 */ /* 0x000fce0008000f00 */
.L_x_223:
[----:B-1----:R1:W2:Y:S02]  /*9d00*/  SYNCS.PHASECHK.TRANS64.TRYWAIT P0, [R0+URZ], R3 ;  /* 0x00000003000075a7 */ /* 0x0022a400080011ff */
[----:B--2---:R-:W-:Y:S05]  /*9d10*/  @!P0 NANOSLEEP.SYNCS 0x989680 ;  /* 0x009896800000895d */ /* 0x004fea0003900000 */
[----:B------:R-:W2:Y:S02]  /*9d20*/  @!P0 SYNCS.PHASECHK.TRANS64 P0, [R0+URZ], R3 ;  /* 0x00000003000085a7 */ /* 0x000ea400080010ff */
[----:B--2---:R-:W-:Y:S05]  /*9d30*/  @!P0 BRA `(.L_x_223) ;  /* 0xfffffffc00f08947 */ /* 0x004fea000383ffff */
[----:B------:R-:W-:Y:S05]  /*9d40*/  BRA `(.L_x_224) ;  /* 0xffffffa000f47947 */ /* 0x000fea000383ffff */
.L_x_82:
[----:B------:R-:W-:-:S07]  /*9d50*/  MOV R0, UR5 ;  /* 0x0000000500007c02 */ /* 0x000fce0008000f00 */
.L_x_225:
[----:B-1----:R1:W2:Y:S02]  /*9d60*/  SYNCS.PHASECHK.TRANS64.TRYWAIT P0, [R0+URZ], R3 ;  /* 0x00000003000075a7 */ /* 0x0022a400080011ff */
[----:B--2---:R-:W-:Y:S05]  /*9d70*/  @!P0 NANOSLEEP.SYNCS 0x989680 ;  /* 0x009896800000895d */ /* 0x004fea0003900000 */
[----:B------:R-:W2:Y:S02]  /*9d80*/  @!P0 SYNCS.PHASECHK.TRANS64 P0, [R0+URZ], R3 ;  /* 0x00000003000085a7 */ /* 0x000ea400080010ff */
[----:B--2---:R-:W-:Y:S05]  /*9d90*/  @!P0 BRA `(.L_x_225) ;  /* 0xfffffffc00f08947 */ /* 0x004fea000383ffff */
[----:B------:R-:W-:Y:S05]  /*9da0*/  BRA `(.L_x_226) ;  /* 0xffffffa400007947 */ /* 0x000fea000383ffff */
.L_x_83:
[----:B------:R-:W-:-:S07]  /*9db0*/  MOV R0, UR5 ;  /* 0x0000000500007c02 */ /* 0x000fce0008000f00 */
.L_x_227:
[----:B-1----:R1:W2:Y:S02]  /*9dc0*/  SYNCS.PHASECHK.TRANS64.TRYWAIT P0, [R0+URZ], R3 ;  /* 0x00000003000075a7 */ /* 0x0022a400080011ff */
[----:B--2---:R-:W-:Y:S05]  /*9dd0*/  @!P0 NANOSLEEP.SYNCS 0x989680 ;  /* 0x009896800000895d */ /* 0x004fea0003900000 */
[----:B------:R-:W2:Y:S02]  /*9de0*/  @!P0 SYNCS.PHASECHK.TRANS64 P0, [R0+URZ], R3 ;  /* 0x00000003000085a7 */ /* 0x000ea400080010ff */
[----:B--2---:R-:W-:Y:S05]  /*9df0*/  @!P0 BRA `(.L_x_227) ;  /* 0xfffffffc00f08947 */ /* 0x004fea000383ffff */
[----:B------:R-:W-:Y:S05]  /*9e00*/  BRA `(.L_x_228) ;  /* 0xffffffa4000c7947 */ /* 0x000fea000383ffff */
.L_x_84:
[----:B------:R-:W-:-:S07]  /*9e10*/  MOV R0, UR5 ;  /* 0x0000000500007c02 */ /* 0x000fce0008000f00 */
.L_x_229:
[----:B-1----:R1:W2:Y:S02]  /*9e20*/  SYNCS.PHASECHK.TRANS64.TRYWAIT P0, [R0+URZ], R3 ;  /* 0x00000003000075a7 */ /* 0x0022a400080011ff */
[----:B--2---:R-:W-:Y:S05]  /*9e30*/  @!P0 NANOSLEEP.SYNCS 0x989680 ;  /* 0x009896800000895d */ /* 0x004fea0003900000 */
[----:B------:R-:W2:Y:S02]  /*9e40*/  @!P0 SYNCS.PHASECHK.TRANS64 P0, [R0+URZ], R3 ;  /* 0x00000003000085a7 */ /* 0x000ea400080010ff */
[----:B--2---:R-:W-:Y:S05]  /*9e50*/  @!P0 BRA `(.L_x_229) ;  /* 0xfffffffc00f08947 */ /* 0x004fea000383ffff */
[----:B------:R-:W-:Y:S05]  /*9e60*/  BRA `(.L_x_230) ;  /* 0xffffffa400187947 */ /* 0x000fea000383ffff */
.L_x_85:
[----:B------:R-:W-:-:S07]  /*9e70*/  MOV R0, UR5 ;  /* 0x0000000500007c02 */ /* 0x000fce0008000f00 */
.L_x_231:
[----:B-1----:R1:W2:Y:S02]  /*9e80*/  SYNCS.PHASECHK.TRANS64.TRYWAIT P0, [R0+URZ], R3 ;  /* 0x00000003000075a7 */ /* 0x0022a400080011ff */
[----:B--2---:R-:W-:Y:S05]  /*9e90*/  @!P0 NANOSLEEP.SYNCS 0x989680 ;  /* 0x009896800000895d */ /* 0x004fea0003900000 */
[----:B------:R-:W2:Y:S02]  /*9ea0*/  @!P0 SYNCS.PHASECHK.TRANS64 P0, [R0+URZ], R3 ;  /* 0x00000003000085a7 */ /* 0x000ea400080010ff */
[----:B--2---:R-:W-:Y:S05]  /*9eb0*/  @!P0 BRA `(.L_x_231) ;  /* 0xfffffffc00f08947 */ /* 0x004fea000383ffff */
[----:B------:R-:W-:Y:S05]  /*9ec0*/  BRA `(.L_x_232) ;  /* 0xffffffa400247947 */ /* 0x000fea000383ffff */
.L_x_86:
[----:B------:R-:W-:-:S07]  /*9ed0*/  MOV R0, UR5 ;  /* 0x0000000500007c02 */ /* 0x000fce0008000f00 */
.L_x_233:
[----:B-1----:R1:W2:Y:S02]  /*9ee0*/  SYNCS.PHASECHK.TRANS64.TRYWAIT P0, [R0+URZ], R3 ;  /* 0x00000003000075a7 */ /* 0x0022a400080011ff */
[----:B--2---:R-:W-:Y:S05]  /*9ef0*/  @!P0 NANOSLEEP.SYNCS 0x989680 ;  /* 0x009896800000895d */ /* 0x004fea0003900000 */
[----:B------:R-:W2:Y:S02]  /*9f00*/  @!P0 SYNCS.PHASECHK.TRANS64 P0, [R0+URZ], R3 ;  /* 0x00000003000085a7 */ /* 0x000ea400080010ff */
[----:B--2---:R-:W-:Y:S05]  /*9f10*/  @!P0 BRA `(.L_x_233) ;  /* 0xfffffffc00f08947 */ /* 0x004fea000383ffff */
[----:B------:R-:W-:Y:S05]  /*9f20*/  BRA `(.L_x_234) ;  /* 0xffffffa400307947 */ /* 0x000fea000383ffff */
.L_x_87:
[----:B------:R-:W-:-:S07]  /*9f30*/  MOV R0, UR5 ;  /* 0x0000000500007c02 */ /* 0x000fce0008000f00 */
.L_x_235:
[----:B-1----:R1:W2:Y:S02]  /*9f40*/  SYNCS.PHASECHK.TRANS64.TRYWAIT P0, [R0+URZ], R3 ;  /* 0x00000003000075a7 */ /* 0x0022a400080011ff */
[----:B--2---:R-:W-:Y:S05]  /*9f50*/  @!P0 NANOSLEEP.SYNCS 0x989680 ;  /* 0x009896800000895d */ /* 0x004fea0003900000 */
[----:B------:R-:W2:Y:S02]  /*9f60*/  @!P0 SYNCS.PHASECHK.TRANS64 P0, [R0+URZ], R3 ;  /* 0x00000003000085a7 */ /* 0x000ea400080010ff */
[----:B--2---:R-:W-:Y:S05]  /*9f70*/  @!P0 BRA `(.L_x_235) ;  /* 0xfffffffc00f08947 */ /* 0x004fea000383ffff */
[----:B------:R-:W-:Y:S05]  /*9f80*/  BRA `(.L_x_236) ;  /* 0xffffffa4003c7947 */ /* 0x000fea000383ffff */
.L_x_88:
[----:B------:R-:W-:-:S07]  /*9f90*/  MOV R0, UR5 ;  /* 0x0000000500007c02 */ /* 0x000fce0008000f00 */
.L_x_237:
[----:B-1----:R1:W2:Y:S02]  /*9fa0*/  SYNCS.PHASECHK.TRANS64.TRYWAIT P0, [R0+URZ], R3 ;  /* 0x00000003000075a7 */ /* 0x0022a400080011ff */
[----:B--2---:R-:W-:Y:S05]  /*9fb0*/  @!P0 NANOSLEEP.SYNCS 0x989680 ;  /* 0x009896800000895d */ /* 0x004fea0003900000 */
[----:B------:R-:W2:Y:S02]  /*9fc0*/  @!P0 SYNCS.PHASECHK.TRANS64 P0, [R0+URZ], R3 ;  /* 0x00000003000085a7 */ /* 0x000ea400080010ff */
[----:B--2---:R-:W-:Y:S05]  /*9fd0*/  @!P0 BRA `(.L_x_237) ;  /* 0xfffffffc00f08947 */ /* 0x004fea000383ffff */
[----:B------:R-:W-:Y:S05]  /*9fe0*/  BRA `(.L_x_238) ;  /* 0xffffffa400487947 */ /* 0x000fea000383ffff */
.L_x_89:
[----:B------:R-:W-:-:S07]  /*9ff0*/  MOV R0, UR5 ;  /* 0x0000000500007c02 */ /* 0x000fce0008000f00 */
.L_x_239:
[----:B-1----:R1:W2:Y:S02]  /*a000*/  SYNCS.PHASECHK.TRANS64.TRYWAIT P0, [R0+URZ], R3 ;  /* 0x00000003000075a7 */ /* 0x0022a400080011ff */
[----:B--2---:R-:W-:Y:S05]  /*a010*/  @!P0 NANOSLEEP.SYNCS 0x989680 ;  /* 0x009896800000895d */ /* 0x004fea0003900000 */
[----:B------:R-:W2:Y:S02]  /*a020*/  @!P0 SYNCS.PHASECHK.TRANS64 P0, [R0+URZ], R3 ;  /* 0x00000003000085a7 */ /* 0x000ea400080010ff */
[----:B--2---:R-:W-:Y:S05]  /*a030*/  @!P0 BRA `(.L_x_239) ;  /* 0xfffffffc00f08947 */ /* 0x004fea000383ffff */
[----:B------:R-:W-:Y:S05]  /*a040*/  BRA `(.L_x_240) ;  /* 0xffffffa400547947 */ /* 0x000fea000383ffff */
.L_x_92:
[----:B--2---:R2:W3:Y:S02]  /*a050*/  SYNCS.PHASECHK.TRANS64.TRYWAIT P0, [R2+URZ+0x370], R5 ;  /* 0x00037005020075a7 */ /* 0x0044e400080011ff */
[----:B---3--:R-:W-:Y:S05]  /*a060*/  @!P0 NANOSLEEP.SYNCS 0x989680 ;  /* 0x009896800000895d */ /* 0x008fea0003900000 */
[----:B------:R-:W3:Y:S02]  /*a070*/  @!P0 SYNCS.PHASECHK.TRANS64 P0, [R2+URZ+0x370], R5 ;  /* 0x00037005020085a7 */ /* 0x000ee400080010ff */
[----:B---3--:R-:W-:Y:S05]  /*a080*/  @!P0 BRA `(.L_x_92) ;  /* 0xfffffffc00f08947 */ /* 0x008fea000383ffff */
[----:B------:R-:W-:Y:S05]  /*a090*/  BRA `(.L_x_241) ;  /* 0xffffffa400b07947 */ /* 0x000fea000383ffff */
.L_x_93:
[----:B------:R-:W-:-:S07]  /*a0a0*/  MOV R2, UR4 ;  /* 0x0000000400027c02 */ /* 0x000fce0008000f00 */
.L_x_242:
[----:B--2---:R2:W3:Y:S02]  /*a0b0*/  SYNCS.PHASECHK.TRANS64.TRYWAIT P0, [R2+URZ+0x320], R5 ;  /* 0x00032005020075a7 */ /* 0x0044e400080011ff */
[----:B---3--:R-:W-:Y:S05]  /*a0c0*/  @!P0 NANOSLEEP.SYNCS 0x989680 ;  /* 0x009896800000895d */ /* 0x008fea0003900000 */
[----:B------:R-:W3:Y:S02]  /*a0d0*/  @!P0 SYNCS.PHASECHK.TRANS64 P0, [R2+URZ+0x320], R5 ;  /* 0x00032005020085a7 */ /* 0x000ee400080010ff */
[----:B---3--:R-:W-:Y:S05]  /*a0e0*/  @!P0 BRA `(.L_x_242) ;  /* 0xfffffffc00f08947 */ /* 0x008fea000383ffff */
[----:B------:R-:W-:Y:S05]  /*a0f0*/  BRA `(.L_x_243) ;  /* 0xffffffa400c07947 */ /* 0x000fea000383ffff */
.L_x_94:
[----:B--2---:R2:W3:Y:S02]  /*a100*/  SYNCS.PHASECHK.TRANS64.TRYWAIT P1, [R2+URZ+0x310], R5 ;  /* 0x00031005020075a7 */ /* 0x0044e400080211ff */
[----:B---3--:R-:W-:Y:S05]  /*a110*/  @!P1 NANOSLEEP.SYNCS 0x989680 ;  /* 0x009896800000995d */ /* 0x008fea0003900000 */
[----:B------:R-:W3:Y:S02]  /*a120*/  @!P1 SYNCS.PHASECHK.TRANS64 P1, [R2+URZ+0x310], R5 ;  /* 0x00031005020095a7 */ /* 0x000ee400080210ff */
[----:B---3--:R-:W-:Y:S05]  /*a130*/  @!P1 BRA `(.L_x_94) ;  /* 0xfffffffc00f09947 */ /* 0x008fea000383ffff */
[----:B------:R-:W-:Y:S05]  /*a140*/  BRA `(.L_x_244) ;  /* 0xffffffa400f07947 */ /* 0x000fea000383ffff */
.L_x_97:
[----:B------:R-:W-:-:S07]  /*a150*/  MOV R0, UR4 ;  /* 0x0000000400007c02 */ /* 0x000fce0008000f00 */
.L_x_245:
[----:B--2---:R2:W3:Y:S02]  /*a160*/  SYNCS.PHASECHK.TRANS64.TRYWAIT P0, [R0+URZ+0x320], R3 ;  /* 0x00032003000075a7 */ /* 0x0044e400080011ff */
[----:B---3--:R-:W-:Y:S05]  /*a170*/  @!P0 NANOSLEEP.SYNCS 0x989680 ;  /* 0x009896800000895d */ /* 0x008fea0003900000 */
[----:B------:R-:W3:Y:S02]  /*a180*/  @!P0 SYNCS.PHASECHK.TRANS64 P0, [R0+URZ+0x320], R3 ;  /* 0x00032003000085a7 */ /* 0x000ee400080010ff */
[----:B---3--:R-:W-:Y:S05]  /*a190*/  @!P0 BRA `(.L_x_245) ;  /* 0xfffffffc00f08947 */ /* 0x008fea000383ffff */
[----:B------:R-:W-:Y:S05]  /*a1a0*/  BRA `(.L_x_96) ;  /* 0xffffffa800447947 */ /* 0x000fea000383ffff */
.L_x_104:
[----:B-1----:R1:W2:Y:S02]  /*a1b0*/  SYNCS.PHASECHK.TRANS64.TRYWAIT P1, [R0+URZ+0x310], R5 ;  /* 0x00031005000075a7 */ /* 0x0022a400080211ff */
[----:B--2---:R-:W-:Y:S05]  /*a1c0*/  @!P1 NANOSLEEP.SYNCS 0x989680 ;  /* 0x009896800000995d */ /* 0x004fea0003900000 */
[----:B------:R-:W2:Y:S02]  /*a1d0*/  @!P1 SYNCS.PHASECHK.TRANS64 P1, [R0+URZ+0x310], R5 ;  /* 0x00031005000095a7 */ /* 0x000ea400080210ff */
[----:B--2---:R-:W-:Y:S05]  /*a1e0*/  @!P1 BRA `(.L_x_104) ;  /* 0xfffffffc00f09947 */ /* 0x004fea000383ffff */
[----:B------:R-:W-:Y:S05]  /*a1f0*/  BRA `(.L_x_246) ;  /* 0xffffffac00a07947 */ /* 0x000fea000383ffff */
.L_x_105:
[----:B------:R-:W-:-:S07]  /*a200*/  MOV R3, UR19 ;  /* 0x0000001300037c02 */ /* 0x000fce0008000f00 */
.L_x_247:
[----:B-1----:R1:W2:Y:S02]  /*a210*/  SYNCS.PHASECHK.TRANS64.TRYWAIT P0, [R3+URZ+0x350], R0 ;  /* 0x00035000030075a7 */ /* 0x0022a400080011ff */
[----:B--2---:R-:W-:Y:S05]  /*a220*/  @!P0 NANOSLEEP.SYNCS 0x989680 ;  /* 0x009896800000895d */ /* 0x004fea0003900000 */
[----:B------:R-:W2:Y:S02]  /*a230*/  @!P0 SYNCS.PHASECHK.TRANS64 P0, [R3+URZ+0x350], R0 ;  /* 0x00035000030085a7 */ /* 0x000ea400080010ff */
[----:B--2---:R-:W-:Y:S05]  /*a240*/  @!P0 BRA `(.L_x_247) ;  /* 0xfffffffc00f08947 */ /* 0x004fea000383ffff */
[----:B------:R-:W-:Y:S05]  /*a250*/  BRA `(.L_x_248) ;  /* 0xffffffac00d47947 */ /* 0x000fea000383ffff */
.L_x_108:
[----:B------:R-:W-:Y:S07]  /*a260*/  MOV R0, UR7 ;  /* 0x0000000700007c02 */ /* 0x000fee0008000f00 */
.L_x_249:
[----:B-1----:R1:W2:Y:S02]  /*a270*/  SYNCS.PHASECHK.TRANS64.TRYWAIT P0, [R0+URZ], R3 ;  /* 0x00000003000075a7 */ /* 0x0022a400080011ff */
[----:B--2---:R-:W-:Y:S05]  /*a280*/  @!P0 NANOSLEEP.SYNCS 0x989680 ;  /* 0x009896800000895d */ /* 0x004fea0003900000 */
[----:B------:R-:W2:Y:S02]  /*a290*/  @!P0 SYNCS.PHASECHK.TRANS64 P0, [R0+URZ], R3 ;  /* 0x00000003000085a7 */ /* 0x000ea400080010ff */
[----:B--2---:R-:W-:Y:S05]  /*a2a0*/  @!P0 BRA `(.L_x_249) ;  /* 0xfffffffc00f08947 */ /* 0x004fea000383ffff */
[----:B------:R-:W-:Y:S05]  /*a2b0*/  BRA `(.L_x_107) ;  /* 0xffffffb000087947 */ /* 0x000fea000383ffff */
.L_x_111:
[----:B------:R-:W-:-:S07]  /*a2c0*/  MOV R0, UR4 ;  /* 0x0000000400007c02 */ /* 0x000fce0008000f00 */
.L_x_250:
[----:B--2---:R2:W4:Y:S02]  /*a2d0*/  SYNCS.PHASECHK.TRANS64.TRYWAIT P0, [R0+URZ], R3 ;  /* 0x00000003000075a7 */ /* 0x00452400080011ff */
[----:B----4-:R-:W-:Y:S05]  /*a2e0*/  @!P0 NANOSLEEP.SYNCS 0x989680 ;  /* 0x009896800000895d */ /* 0x010fea0003900000 */
[----:B------:R-:W4:Y:S02]  /*a2f0*/  @!P0 SYNCS.PHASECHK.TRANS64 P0, [R0+URZ], R3 ;  /* 0x00000003000085a7 */ /* 0x000f2400080010ff */
[----:B----4-:R-:W-:Y:S05]  /*a300*/  @!P0 BRA `(.L_x_250) ;  /* 0xfffffffc00f08947 */ /* 0x010fea000383ffff */
[----:B------:R-:W-:Y:S05]  /*a310*/  BRA `(.L_x_251) ;  /* 0xffffffb000a87947 */ /* 0x000fea000383ffff */
.L_x_112:
[----:B------:R-:W-:-:S07]  /*a320*/  MOV R0, UR5 ;  /* 0x0000000500007c02 */ /* 0x000fce0008000f00 */
.L_x_252:
[----:B-1----:R1:W2:Y:S02]  /*a330*/  SYNCS.PHASECHK.TRANS64.TRYWAIT P0, [R0+URZ], R3 ;  /* 0x00000003000075a7 */ /* 0x0022a400080011ff */
[----:B--2---:R-:W-:Y:S05]  /*a340*/  @!P0 NANOSLEEP.SYNCS 0x989680 ;  /* 0x009896800000895d */ /* 0x004fea0003900000 */
[----:B------:R-:W2:Y:S02]  /*a350*/  @!P0 SYNCS.PHASECHK.TRANS64 P0, [R0+URZ], R3 ;  /* 0x00000003000085a7 */ /* 0x000ea400080010ff */
[----:B--2---:R-:W-:Y:S05]  /*a360*/  @!P0 BRA `(.L_x_252) ;  /* 0xfffffffc00f08947 */ /* 0x004fea000383ffff */
[----:B------:R-:W-:Y:S05]  /*a370*/  BRA `(.L_x_253) ;  /* 0xffffffb000b47947 */ /* 0x000fea000383ffff */
.L_x_113:
[----:B------:R-:W-:-:S07]  /*a380*/  MOV R0, UR5 ;  /* 0x0000000500007c02 */ /* 0x000fce0008000f00 */
.L_x_254:
[----:B-1----:R1:W2:Y:S02]  /*a390*/  SYNCS.PHASECHK.TRANS64.TRYWAIT P0, [R0+URZ], R3 ;  /* 0x00000003000075a7 */ /* 0x0022a400080011ff */
[----:B--2---:R-:W-:Y:S05]  /*a3a0*/  @!P0 NANOSLEEP.SYNCS 0x989680 ;  /* 0x009896800000895d */ /* 0x004fea0003900000 */
[----:B------:R-:W2:Y:S02]  /*a3b0*/  @!P0 SYNCS.PHASECHK.TRANS64 P0, [R0+URZ], R3 ;  /* 0x00000003000085a7 */ /* 0x000ea400080010ff */
[----:B--2---:R-:W-:Y:S05]  /*a3c0*/  @!P0 BRA `(.L_x_254) ;  /* 0xfffffffc00f08947 */ /* 0x004fea000383ffff */
[----:B------:R-:W-:Y:S05]  /*a3d0*/  BRA `(.L_x_255) ;  /* 0xffffffb000c07947 */ /* 0x000fea000383ffff */
.L_x_114:
[----:B------:R-:W-:-:S07]  /*a3e0*/  MOV R0, UR4 ;  /* 0x0000000400007c02 */ /* 0x000fce0008000f00 */
.L_x_256:
[----:B-1----:R1:W2:Y:S02]  /*a3f0*/  SYNCS.PHASECHK.TRANS64.TRYWAIT P0, [R0+URZ], R3 ;  /* 0x00000003000075a7 */ /* 0x0022a400080011ff */
[----:B--2---:R-:W-:Y:S05]  /*a400*/  @!P0 NANOSLEEP.SYNCS 0x989680 ;  /* 0x009896800000895d */ /* 0x004fea0003900000 */
[----:B------:R-:W2:Y:S02]  /*a410*/  @!P0 SYNCS.PHASECHK.TRANS64 P0, [R0+URZ], R3 ;  /* 0x00000003000085a7 */ /* 0x000ea400080010ff */
[----:B--2---:R-:W-:Y:S05]  /*a420*/  @!P0 BRA `(.L_x_256) ;  /* 0xfffffffc00f08947 */ /* 0x004fea000383ffff */
[----:B------:R-:W-:Y:S05]  /*a430*/  BRA `(.L_x_257) ;  /* 0xffffffb000cc7947 */ /* 0x000fea000383ffff */
.L_x_119:
[----:B--2---:R2:W3:Y:S02]  /*a440*/  SYNCS.PHASECHK.TRANS64.TRYWAIT P0, [R3+URZ+0x310], R0 ;  /* 0x00031000030075a7 */ /* 0x0044e400080011ff */
[----:B---3--:R-:W-:Y:S05]  /*a450*/  @!P0 NANOSLEEP.SYNCS 0x989680 ;  /* 0x009896800000895d */ /* 0x008fea0003900000 */
[----:B------:R-:W3:Y:S02]  /*a460*/  @!P0 SYNCS.PHASECHK.TRANS64 P0, [R3+URZ+0x310], R0 ;  /* 0x00031000030085a7 */ /* 0x000ee400080010ff */
[----:B---3--:R-:W-:Y:S05]  /*a470*/  @!P0 BRA `(.L_x_119) ;  /* 0xfffffffc00f08947 */ /* 0x008fea000383ffff */
[----:B------:R-:W-:Y:S05]  /*a480*/  BRA `(.L_x_258) ;  /* 0xffffffb400f47947 */ /* 0x000fea000383ffff */
.L_x_122:
[----:B------:R-:W-:Y:S07]  /*a490*/  MOV R0, UR21 ;  /* 0x0000001500007c02 */ /* 0x000fee0008000f00 */
.L_x_259:
[----:B--2---:R2:W3:Y:S02]  /*a4a0*/  SYNCS.PHASECHK.TRANS64.TRYWAIT P1, [R0+URZ+0x308], R3 ;  /* 0x00030803000075a7 */ /* 0x0044e400080211ff */
[----:B---3--:R-:W-:Y:S05]  /*a4b0*/  @!P1 NANOSLEEP.SYNCS 0x989680 ;  /* 0x009896800000995d */ /* 0x008fea0003900000 */
[----:B------:R-:W3:Y:S02]  /*a4c0*/  @!P1 SYNCS.PHASECHK.TRANS64 P1, [R0+URZ+0x308], R3 ;  /* 0x00030803000095a7 */ /* 0x000ee400080210ff */
[----:B---3--:R-:W-:Y:S05]  /*a4d0*/  @!P1 BRA `(.L_x_259) ;  /* 0xfffffffc00f09947 */ /* 0x008fea000383ffff */
[----:B------:R-:W-:Y:S05]  /*a4e0*/  BRA `(.L_x_121) ;  /* 0xffffffbc00687947 */ /* 0x000fea000383ffff */
.L_x_125:
[----:B--2---:R-:W-:Y:S07]  /*a4f0*/  MOV R3, UR21 ;  /* 0x0000001500037c02 */ /* 0x004fee0008000f00 */
.L_x_260:
[----:B--2---:R2:W3:Y:S02]  /*a500*/  SYNCS.PHASECHK.TRANS64.TRYWAIT P0, [R3+URZ+0x2f8], R2 ;  /* 0x0002f802030075a7 */ /* 0x0044e400080011ff */
[----:B---3--:R-:W-:Y:S05]  /*a510*/  @!P0 NANOSLEEP.SYNCS 0x989680 ;  /* 0x009896800000895d */ /* 0x008fea0003900000 */
[----:B------:R-:W3:Y:S02]  /*a520*/  @!P0 SYNCS.PHASECHK.TRANS64 P0, [R3+URZ+0x2f8], R2 ;  /* 0x0002f802030085a7 */ /* 0x000ee400080010ff */
[----:B---3--:R-:W-:Y:S05]  /*a530*/  @!P0 BRA `(.L_x_260) ;  /* 0xfffffffc00f08947 */ /* 0x008fea000383ffff */
[----:B------:R-:W-:Y:S05]  /*a540*/  BRA `(.L_x_261) ;  /* 0xffffffbc00bc7947 */ /* 0x000fea000383ffff */
.L_x_128:
[----:B-1----:R1:W2:Y:S02]  /*a550*/  SYNCS.PHASECHK.TRANS64.TRYWAIT P0, [R8+URZ+0x310], R3 ;  /* 0x00031003080075a7 */ /* 0x0022a400080011ff */
[----:B--2---:R-:W-:Y:S05]  /*a560*/  @!P0 NANOSLEEP.SYNCS 0x989680 ;  /* 0x009896800000895d */ /* 0x004fea0003900000 */
[----:B------:R-:W2:Y:S02]  /*a570*/  @!P0 SYNCS.PHASECHK.TRANS64 P0, [R8+URZ+0x310], R3 ;  /* 0x00031003080085a7 */ /* 0x000ea400080010ff */
[----:B--2---:R-:W-:Y:S05]  /*a580*/  @!P0 BRA `(.L_x_128) ;  /* 0xfffffffc00f08947 */ /* 0x004fea000383ffff */
[----:B------:R-:W-:Y:S05]  /*a590*/  BRA `(.L_x_262) ;  /* 0xffffffc400347947 */ /* 0x000fea000383ffff */
.L_x_134:
[----:B------:R-:W-:Y:S07]  /*a5a0*/  MOV R0, UR46 ;  /* 0x0000002e00007c02 */ /* 0x000fee0008000f00 */
.L_x_263:
[----:B-1----:R1:W2:Y:S02]  /*a5b0*/  SYNCS.PHASECHK.TRANS64.TRYWAIT P2, [R0+URZ+0x2f0], R5 ;  /* 0x0002f005000075a7 */ /* 0x0022a400080411ff */
[----:B--2---:R-:W-:Y:S05]  /*a5c0*/  @!P2 NANOSLEEP.SYNCS 0x989680 ;  /* 0x009896800000a95d */ /* 0x004fea0003900000 */
[----:B------:R-:W2:Y:S02]  /*a5d0*/  @!P2 SYNCS.PHASECHK.TRANS64 P2, [R0+URZ+0x2f0], R5 ;  /* 0x0002f0050000a5a7 */ /* 0x000ea400080410ff */
[----:B--2---:R-:W-:Y:S05]  /*a5e0*/  @!P2 BRA `(.L_x_263) ;  /* 0xfffffffc00f0a947 */ /* 0x004fea000383ffff */
[----:B------:R-:W-:Y:S05]  /*a5f0*/  BRA `(.L_x_133) ;  /* 0xffffffcc00b47947 */ /* 0x000fea000383ffff */
.L_x_136:
[----:B-1----:R-:W-:Y:S07]  /*a600*/  MOV R0, UR47 ;  /* 0x0000002f00007c02 */ /* 0x002fee0008000f00 */
.L_x_264:
[----:B-1----:R1:W4:Y:S02]  /*a610*/  SYNCS.PHASECHK.TRANS64.TRYWAIT P0, [R0+URZ+0x330], R3 ;  /* 0x00033003000075a7 */ /* 0x00232400080011ff */
[----:B----4-:R-:W-:Y:S05]  /*a620*/  @!P0 NANOSLEEP.SYNCS 0x989680 ;  /* 0x009896800000895d */ /* 0x010fea0003900000 */
[----:B------:R-:W4:Y:S02]  /*a630*/  @!P0 SYNCS.PHASECHK.TRANS64 P0, [R0+URZ+0x330], R3 ;  /* 0x00033003000085a7 */ /* 0x000f2400080010ff */
[----:B----4-:R-:W-:Y:S05]  /*a640*/  @!P0 BRA `(.L_x_264) ;  /* 0xfffffffc00f08947 */ /* 0x010fea000383ffff */
[----:B------:R-:W-:Y:S05]  /*a650*/  BRA `(.L_x_135) ;  /* 0xffffffd000247947 */ /* 0x000fea000383ffff */
        .weak           $__internal_0_$__cuda_sm10x_tcgen05_guardrail_trap_col_being_dealloced_not_returned_by_alloc
        .type           $__internal_0_$__cuda_sm10x_tcgen05_guardrail_trap_col_being_dealloced_not_returned_by_alloc,@function
        .size           $__internal_0_$__cuda_sm10x_tcgen05_guardrail_trap_col_being_dealloced_not_returned_by_alloc,($__internal_1_$__cuda_sm10x_tcgen05_guardrail_trap_phase_invalid_during_alloc - $__internal_0_$__cuda_sm10x_tcgen05_guardrail_trap_col_being_dealloced_not_returned_by_alloc)
$__internal_0_$__cuda_sm10x_tcgen05_guardrail_trap_col_being_dealloced_not_returned_by_alloc:
[----:B------:R-:W-:Y:S05]  /*a660*/  BPT.TRAP 0x1 ;  /* 0x000000040000795c */ /* 0x000fea0000300000 */
[----:B------:R-:W-:-:S04]  /*a670*/  HFMA2 R3, -RZ, RZ, 0, 0 ;  /* 0x00000000ff037431 */ /* 0x000fc800000001ff */
[----:B------:R-:W-:Y:S05]  /*a680*/  RET.REL.NODEC R2 `(_ZN7cutlass13device_kernelINS_4gemm6kernel13GemmUniversalIN4cute5tupleIJiiiiEEENS1_10collective13CollectiveMmaINS1_35MainloopSm100TmaUmmaWarpSpecializedILi47ELi2ELi4ENS5_IJNS4_1CILi2EEENSA_ILi1EEESC_EEEEENS5_IJNSA_ILi64EEENSA_ILi80EEENSA_ILi32EEEEEEaNS5_IJlSC_lEEEaSJ_NS4_8TiledMMAINS4_8MMA_AtomIJNS4_15SM100_MMA_S8_SSIaaiLi64ELi80ELNS4_4UMMA5MajorE0ELSO_0ELNSN_8SaturateE0EEEEEENS4_6LayoutINS5_IJSC_SC_SC_EEENS5_IJNSA_ILi0EEESU_SU_EEEEENS5_IJNS4_10UnderscoreESX_SX_EEEEENS4_13SM90_TMA_LOADENS4_14ComposedLayoutINS4_7SwizzleILi1ELi4ELi3EEENS4_18smem_ptr_flag_bitsILi8EEENSS_INS5_IJNSA_ILi8EEESH_EEENS5_IJSH_SC_EEEEEEEvNS4_8identityENS4_23SM90_TMA_LOAD_MULTICASTES1A_vS1B_EENS_8epilogue10collective18CollectiveEpilogueINS1E_23Sm100TmaWarpSpecializedILi1ELi1ELi40ELb0ELb0EEEJSI_NS5_IJNSS_ISF_SC_EENSS_ISG_SC_EEEEEaSJ_aSJ_NS1E_6fusion15FusionCallbacksIS1I_NS1M_17LinearCombinationIaiaiLNS_15FloatRoundStyleE2EEESI_S1L_JEEENS4_5SM1004TMEM4LOAD25SM100_TMEM_LOAD_16dp32b8xES10_NS11_INS12_ILi0ELi4ELi3EEES15_NSS_INS5_IJS16_NSA_ILi16EEEEEENS5_IJS1X_SC_EEEEEEENS4_39AutoVectorizingCopyWithAssumedAlignmentILi128EEENS4_14SM90_TMA_STOREES21_S23_S23_EEEvvEEEEvNT_6ParamsE) ;  /* 0xffffff58025c7950 */ /* 0x000fea0003c3ffff */
        .weak           $__internal_1_$__cuda_sm10x_tcgen05_guardrail_trap_phase_invalid_during_alloc
        .type           $__internal_1_$__cuda_sm10x_tcgen05_guardrail_trap_phase_invalid_during_alloc,@function
        .size           $__internal_1_$__cuda_sm10x_tcgen05_guardrail_trap_phase_invalid_during_alloc,($__internal_2_$__cuda_sm10x_tcgen05_guardrail_trap_unallocated_columns_being_dealloced - $__internal_1_$__cuda_sm10x_tcgen05_guardrail_trap_phase_invalid_during_alloc)
$__internal_1_$__cuda_sm10x_tcgen05_guardrail_trap_phase_invalid_during_alloc:
[----:B------:R-:W-:Y:S05]  /*a690*/  BPT.TRAP 0x1 ;  /* 0x000000040000795c */ /* 0x000fea0000300000 */
[----:B------:R-:W-:-:S04]  /*a6a0*/  MOV R5, 0x0 ;  /* 0x0000000000057802 */ /* 0x000fc80000000f00 */
[----:B------:R-:W-:Y:S05]  /*a6b0*/  RET.REL.NODEC R4 `(_ZN7cutlass13device_kernelINS_4gemm6kernel13GemmUniversalIN4cute5tupleIJiiiiEEENS1_10collective13CollectiveMmaINS1_35MainloopSm100TmaUmmaWarpSpecializedILi47ELi2ELi4ENS5_IJNS4_1CILi2EEENSA_ILi1EEESC_EEEEENS5_IJNSA_ILi64EEENSA_ILi80EEENSA_ILi32EEEEEEaNS5_IJlSC_lEEEaSJ_NS4_8TiledMMAINS4_8MMA_AtomIJNS4_15SM100_MMA_S8_SSIaaiLi64ELi80ELNS4_4UMMA5MajorE0ELSO_0ELNSN_8SaturateE0EEEEEENS4_6LayoutINS5_IJSC_SC_SC_EEENS5_IJNSA_ILi0EEESU_SU_EEEEENS5_IJNS4_10UnderscoreESX_SX_EEEEENS4_13SM90_TMA_LOADENS4_14ComposedLayoutINS4_7SwizzleILi1ELi4ELi3EEENS4_18smem_ptr_flag_bitsILi8EEENSS_INS5_IJNSA_ILi8EEESH_EEENS5_IJSH_SC_EEEEEEEvNS4_8identityENS4_23SM90_TMA_LOAD_MULTICASTES1A_vS1B_EENS_8epilogue10collective18CollectiveEpilogueINS1E_23Sm100TmaWarpSpecializedILi1ELi1ELi40ELb0ELb0EEEJSI_NS5_IJNSS_ISF_SC_EENSS_ISG_SC_EEEEEaSJ_aSJ_NS1E_6fusion15FusionCallbacksIS1I_NS1M_17LinearCombinationIaiaiLNS_15FloatRoundStyleE2EEESI_S1L_JEEENS4_5SM1004TMEM4LOAD25SM100_TMEM_LOAD_16dp32b8xES10_NS11_INS12_ILi0ELi4ELi3EEES15_NSS_INS5_IJS16_NSA_ILi16EEEEEENS5_IJS1X_SC_EEEEEEENS4_39AutoVectorizingCopyWithAssumedAlignmentILi128EEENS4_14SM90_TMA_STOREES21_S23_S23_EEEvvEEEEvNT_6ParamsE) ;  /* 0xffffff5804507950 */ /* 0x000fea0003c3ffff */
        .weak           $__internal_2_$__cuda_sm10x_tcgen05_guardrail_trap_unallocated_columns_being_dealloced
        .type           $__internal_2_$__cuda_sm10x_tcgen05_guardrail_trap_unallocated_columns_being_dealloced,@function
        .size           $__internal_2_$__cuda_sm10x_tcgen05_guardrail_trap_unallocated_columns_being_dealloced,(.L_x_266 - $__internal_2_$__cuda_sm10x_tcgen05_guardrail_trap_unallocated_columns_being_dealloced)
$__internal_2_$__cuda_sm10x_tcgen05_guardrail_trap_unallocated_columns_being_dealloced:
[----:B------:R-:W-:Y:S05]  /*a6c0*/  BPT.TRAP 0x1 ;  /* 0x000000040000795c */ /* 0x000fea0000300000 */
[----:B------:R-:W-:-:S04]  /*a6d0*/  HFMA2 R3, -RZ, RZ, 0, 0 ;  /* 0x00000000ff037431 */ /* 0x000fc800000001ff */
[----:B------:R-:W-:Y:S05]  /*a6e0*/  RET.REL.NODEC R2 `(_ZN7cutlass13device_kernelINS_4gemm6kernel13GemmUniversalIN4cute5tupleIJiiiiEEENS1_10collective13CollectiveMmaINS1_35MainloopSm100TmaUmmaWarpSpecializedILi47ELi2ELi4ENS5_IJNS4_1CILi2EEENSA_ILi1EEESC_EEEEENS5_IJNSA_ILi64EEENSA_ILi80EEENSA_ILi32EEEEEEaNS5_IJlSC_lEEEaSJ_NS4_8TiledMMAINS4_8MMA_AtomIJNS4_15SM100_MMA_S8_SSIaaiLi64ELi80ELNS4_4UMMA5MajorE0ELSO_0ELNSN_8SaturateE0EEEEEENS4_6LayoutINS5_IJSC_SC_SC_EEENS5_IJNSA_ILi0EEESU_SU_EEEEENS5_IJNS4_10UnderscoreESX_SX_EEEEENS4_13SM90_TMA_LOADENS4_14ComposedLayoutINS4_7SwizzleILi1ELi4ELi3EEENS4_18smem_ptr_flag_bitsILi8EEENSS_INS5_IJNSA_ILi8EEESH_EEENS5_IJSH_SC_EEEEEEEvNS4_8identityENS4_23SM90_TMA_LOAD_MULTICASTES1A_vS1B_EENS_8epilogue10collective18CollectiveEpilogueINS1E_23Sm100TmaWarpSpecializedILi1ELi1ELi40ELb0ELb0EEEJSI_NS5_IJNSS_ISF_SC_EENSS_ISG_SC_EEEEEaSJ_aSJ_NS1E_6fusion15FusionCallbacksIS1I_NS1M_17LinearCombinationIaiaiLNS_15FloatRoundStyleE2EEESI_S1L_JEEENS4_5SM1004TMEM4LOAD25SM100_TMEM_LOAD_16dp32b8xES10_NS11_INS12_ILi0ELi4ELi3EEES15_NSS_INS5_IJS16_NSA_ILi16EEEEEENS5_IJS1X_SC_EEEEEEENS4_39AutoVectorizingCopyWithAssumedAlignmentILi128EEENS4_14SM90_TMA_STOREES21_S23_S23_EEEvvEEEEvNT_6ParamsE) ;  /* 0xffffff5802447950 */ /* 0x000fea0003c3ffff */
.L_x_265:
[----:B------:R-:W-:-:S00]  /*a6f0*/  BRA `(.L_x_265) ;  /* 0xfffffffc00fc7947 */ /* 0x000fc0000383ffff */
[----:B------:R-:W-:-:S00]  /*a700*/  NOP ;  /* 0x0000000000007918 */ /* 0x000fc00000000000 */
[----:B------:R-:W-:-:S00]  /*a710*/  NOP ;  /* 0x0000000000007918 */ /* 0x000fc00000000000 */
[----:B------:R-:W-:-:S00]  /*a720*/  NOP ;  /* 0x0000000000007918 */ /* 0x000fc00000000000 */
[----:B------:R-:W-:-:S00]  /*a730*/  NOP ;  /* 0x0000000000007918 */ /* 0x000fc00000000000 */
[----:B------:R-:W-:-:S00]  /*a740*/  NOP ;  /* 0x0000000000007918 */ /* 0x000fc00000000000 */
[----:B------:R-:W-:-:S00]  /*a750*/  NOP ;  /* 0x0000000000007918 */ /* 0x000fc00000000000 */
[----:B------:R-:W-:-:S00]  /*a760*/  NOP ;  /* 0x0000000000007918 */ /* 0x000fc00000000000 */
[----:B------:R-:W-:-:S00]  /*a770*/  NOP ;  /* 0x0000000000007918 */ /* 0x000fc00000000000 */
.L_x_266:


//--------------------- .nv.global.init           --------------------------
	.section	.nv.global.init,"aw",@progbits
.nv.global.init:
	.type		$str$26,@object
	.size		$str$26,($str$25 - $str$26)
$str$26:
        /*0000*/ 	.byte	0x2f, 0x74, 0x6d, 0x70, 0x2f, 0x63, 0x75, 0x74, 0x6c, 0x61, 0x73, 0x73, 0x5f, 0x73, 0x77, 0x65
        /*0010*/ 	.byte	0x65, 0x70, 0x5f, 0x73, 0x72, 0x63, 0x2f, 0x69, 0x6e, 0x63, 0x6c, 0x75, 0x64, 0x65, 0x2f, 0x63
        /*0020*/ 	.byte	0x75, 0x74, 0x65, 0x2f, 0x61, 0x74, 0x6f, 0x6d, 0x2f, 0x63, 0x6f, 0x70, 0x79, 0x5f, 0x74, 0x72
        /*0030*/ 	.byte	0x61, 0x69, 0x74, 0x73, 0x5f, 0x73, 0x6d, 0x31, 0x30, 0x30, 0x2e, 0x68, 0x70, 0x70, 0x00
	.type		$str$25,@object
	.size		$str$25,(__unnamed_1 - $str$25)
$str$25:
        /*003f*/ 	.byte	0x28, 0x28, 0x75, 0x69, 0x6e, 0x74, 0x33, 0x32, 0x5f, 0x74, 0x28, 0x74, 0x68, 0x72, 0x65, 0x61
        /*004f*/ 	.byte	0x64, 0x49, 0x64, 0x78, 0x2e, 0x78, 0x29, 0x20, 0x2f, 0x20, 0x33, 0x32, 0x29, 0x20, 0x25, 0x20
        /*005f*/ 	.byte	0x34, 0x29, 0x20, 0x3d, 0x3d, 0x20, 0x28, 0x28, 0x28, 0x74, 0x6d, 0x65, 0x6d, 0x5f, 0x61, 0x64
        /*006f*/ 	.byte	0x64, 0x72, 0x20, 0x3e, 0x3e, 0x20, 0x31, 0x36, 0x29, 0x20, 0x2f, 0x20, 0x33, 0x32, 0x29, 0x20
        /*007f*/ 	.byte	0x25, 0x20, 0x34, 0x29, 0x00
	.type		__unnamed_1,@object
	.size		__unnamed_1,(.L_1 - __unnamed_1)
__unnamed_1:
        /*0084*/ 	.byte	0x63, 0x6f, 0x6e, 0x73, 0x74, 0x65, 0x78, 0x70, 0x72, 0x20, 0x76, 0x6f, 0x69, 0x64, 0x20, 0x63
        /* <DEDUP_REMOVED lines=36> */
        /*02d4*/ 	.byte	0x3a, 0x3a, 0x43, 0x3c, 0x30, 0x3e, 0x3e, 0x3e, 0x3e, 0x5d, 0x00
.L_1:


//--------------------- .nv.shared._ZN7cutlass13device_kernelINS_4gemm6kernel13GemmUniversalIN4cute5tupleIJiiiiEEENS1_10collective13CollectiveMmaINS1_35MainloopSm100TmaUmmaWarpSpecializedILi47ELi2ELi4ENS5_IJNS4_1CILi2EEENSA_ILi1EEESC_EEEEENS5_IJNSA_ILi64EEENSA_ILi80EEENSA_ILi32EEEEEEaNS5_IJlSC_lEEEaSJ_NS4_8TiledMMAINS4_8MMA_AtomIJNS4_15SM100_MMA_S8_SSIaaiLi64ELi80ELNS4_4UMMA5MajorE0ELSO_0ELNSN_8SaturateE0EEEEEENS4_6LayoutINS5_IJSC_SC_SC_EEENS5_IJNSA_ILi0EEESU_SU_EEEEENS5_IJNS4_10UnderscoreESX_SX_EEEEENS4_13SM90_TMA_LOADENS4_14ComposedLayoutINS4_7SwizzleILi1ELi4ELi3EEENS4_18smem_ptr_flag_bitsILi8EEENSS_INS5_IJNSA_ILi8EEESH_EEENS5_IJSH_SC_EEEEEEEvNS4_8identityENS4_23SM90_TMA_LOAD_MULTICASTES1A_vS1B_EENS_8epilogue10collective18CollectiveEpilogueINS1E_23Sm100TmaWarpSpecializedILi1ELi1ELi40ELb0ELb0EEEJSI_NS5_IJNSS_ISF_SC_EENSS_ISG_SC_EEEEEaSJ_aSJ_NS1E_6fusion15FusionCallbacksIS1I_NS1M_17LinearCombinationIaiaiLNS_15FloatRoundStyleE2EEESI_S1L_JEEENS4_5SM1004TMEM4LOAD25SM100_TMEM_LOAD_16dp32b8xES10_NS11_INS12_ILi0ELi4ELi3EEES15_NSS_INS5_IJS16_NSA_ILi16EEEEEENS5_IJS1X_SC_EEEEEEENS4_39AutoVectorizingCopyWithAssumedAlignmentILi128EEENS4_14SM90_TMA_STOREES21_S23_S23_EEEvvEEEEvNT_6ParamsE --------------------------
	.section	.nv.shared._ZN7cutlass13device_kernelINS_4gemm6kernel13GemmUniversalIN4cute5tupleIJiiiiEEENS1_10collective13CollectiveMmaINS1_35MainloopSm100TmaUmmaWarpSpecializedILi47ELi2ELi4ENS5_IJNS4_1CILi2EEENSA_ILi1EEESC_EEEEENS5_IJNSA_ILi64EEENSA_ILi80EEENSA_ILi32EEEEEEaNS5_IJlSC_lEEEaSJ_NS4_8TiledMMAINS4_8MMA_AtomIJNS4_15SM100_MMA_S8_SSIaaiLi64ELi80ELNS4_4UMMA5MajorE0ELSO_0ELNSN_8SaturateE0EEEEEENS4_6LayoutINS5_IJSC_SC_SC_EEENS5_IJNSA_ILi0EEESU_SU_EEEEENS5_IJNS4_10UnderscoreESX_SX_EEEEENS4_13SM90_TMA_LOADENS4_14ComposedLayoutINS4_7SwizzleILi1ELi4ELi3EEENS4_18smem_ptr_flag_bitsILi8EEENSS_INS5_IJNSA_ILi8EEESH_EEENS5_IJSH_SC_EEEEEEEvNS4_8identityENS4_23SM90_TMA_LOAD_MULTICASTES1A_vS1B_EENS_8epilogue10collective18CollectiveEpilogueINS1E_23Sm100TmaWarpSpecializedILi1ELi1ELi40ELb0ELb0EEEJSI_NS5_IJNSS_ISF_SC_EENSS_ISG_SC_EEEEEaSJ_aSJ_NS1E_6fusion15FusionCallbacksIS1I_NS1M_17LinearCombinationIaiaiLNS_15FloatRoundStyleE2EEESI_S1L_JEEENS4_5SM1004TMEM4LOAD25SM100_TMEM_LOAD_16dp32b8xES10_NS11_INS12_ILi0ELi4ELi3EEES15_NSS_INS5_IJS16_NSA_ILi16EEEEEENS5_IJS1X_SC_EEEEEEENS4_39AutoVectorizingCopyWithAssumedAlignmentILi128EEENS4_14SM90_TMA_STOREES21_S23_S23_EEEvvEEEEvNT_6ParamsE,"aw",@nobits
	.sectionflags	@""
	.align	16
	.zero		1024


//--------------------- .nv.shared.reserved.0     --------------------------
	.section	.nv.shared.reserved.0,"aw",@nobits
	.weak		__nv_reservedSMEM_offset_0_alias
	.size		__nv_reservedSMEM_offset_0_alias, 0, 64
	.other		__nv_reservedSMEM_offset_0_alias,@"STO_CUDA_RESERVED_SHARED STV_DEFAULT"
__nv_reservedSMEM_offset_0_alias:
	.zero		0
.nv.shared.reserved.0:
	.zero		64
	.weak		__nv_reservedSMEM_tcgen05_partition
	.type		__nv_reservedSMEM_tcgen05_partition,@object
	.size		__nv_reservedSMEM_tcgen05_partition,(.L_0 - __nv_reservedSMEM_tcgen05_partition)
__nv_reservedSMEM_tcgen05_partition:
	.zero		32
.L_0:


//--------------------- .nv.global                --------------------------
	.section	.nv.global,"aw",@nobits
.nv.global:
	.type		_ZN40_INTERNAL_e93d71f7_4_k_cu_5fd439d5_367614cute1_E,@object
	.size		_ZN40_INTERNAL_e93d71f7_4_k_cu_5fd439d5_367614cute1_E,(_ZN40_INTERNAL_e93d71f7_4_k_cu_5fd439d5_367614cuda3std3__45__cpo6cbeginE - _ZN40_INTERNAL_e93d71f7_4_k_cu_5fd439d5_367614cute1_E)
_ZN40_INTERNAL_e93d71f7_4_k_cu_5fd439d5_367614cute1_E:
	.zero		1
	.type		_ZN40_INTERNAL_e93d71f7_4_k_cu_5fd439d5_367614cuda3std3__45__cpo6cbeginE,@object
	.size		_ZN40_INTERNAL_e93d71f7_4_k_cu_5fd439d5_367614cuda3std3__45__cpo6cbeginE,(_ZN40_INTERNAL_e93d71f7_4_k_cu_5fd439d5_367614cuda3std3__48in_placeE - _ZN40_INTERNAL_e93d71f7_4_k_cu_5fd439d5_367614cuda3std3__45__cpo6cbeginE)
_ZN40_INTERNAL_e93d71f7_4_k_cu_5fd439d5_367614cuda3std3__45__cpo6cbeginE:
	.zero		1
	.type		_ZN40_INTERNAL_e93d71f7_4_k_cu_5fd439d5_367614cuda3std3__48in_placeE,@object
	.size		_ZN40_INTERNAL_e93d71f7_4_k_cu_5fd439d5_367614cuda3std3__48in_placeE,(_ZN40_INTERNAL_e93d71f7_4_k_cu_5fd439d5_367614cuda3std6ranges3__45__cpo9iter_moveE - _ZN40_INTERNAL_e93d71f7_4_k_cu_5fd439d5_367614cuda3std3__48in_placeE)
_ZN40_INTERNAL_e93d71f7_4_k_cu_5fd439d5_367614cuda3std3__48in_placeE:
	.zero		1
	.type		_ZN40_INTERNAL_e93d71f7_4_k_cu_5fd439d5_367614cuda3std6ranges3__45__cpo9iter_moveE,@object
	.size		_ZN40_INTERNAL_e93d71f7_4_k_cu_5fd439d5_367614cuda3std6ranges3__45__cpo9iter_moveE,(_ZN40_INTERNAL_e93d71f7_4_k_cu_5fd439d5_367614cuda3std3__45__cpo5beginE - _ZN40_INTERNAL_e93d71f7_4_k_cu_5fd439d5_367614cuda3std6ranges3__45__cpo9iter_moveE)
_ZN40_INTERNAL_e93d71f7_4_k_cu_5fd439d5_367614cuda3std6ranges3__45__cpo9iter_moveE:
	.zero		1
	.type		_ZN40_INTERNAL_e93d71f7_4_k_cu_5fd439d5_367614cuda3std3__45__cpo5beginE,@object
	.size		_ZN40_INTERNAL_e93d71f7_4_k_cu_5fd439d5_367614cuda3std3__45__cpo5beginE,(_ZN40_INTERNAL_e93d71f7_4_k_cu_5fd439d5_367614cuda3std3__442_GLOBAL__N__e93d71f7_4_k_cu_5fd439d5_367616ignoreE - _ZN40_INTERNAL_e93d71f7_4_k_cu_5fd439d5_367614cuda3std3__45__cpo5beginE)
_ZN40_INTERNAL_e93d71f7_4_k_cu_5fd439d5_367614cuda3std3__45__cpo5beginE:
	.zero		1
	.type		_ZN40_INTERNAL_e93d71f7_4_k_cu_5fd439d5_367614cuda3std3__442_GLOBAL__N__e93d71f7_4_k_cu_5fd439d5_367616ignoreE,@object
	.size		_ZN40_INTERNAL_e93d71f7_4_k_cu_5fd439d5_367614cuda3std3__442_GLOBAL__N__e93d71f7_4_k_cu_5fd439d5_367616ignoreE,(_ZN40_INTERNAL_e93d71f7_4_k_cu_5fd439d5_367614cute7productE - _ZN40_INTERNAL_e93d71f7_4_k_cu_5fd439d5_367614cuda3std3__442_GLOBAL__N__e93d71f7_4_k_cu_5fd439d5_367616ignoreE)
_ZN40_INTERNAL_e93d71f7_4_k_cu_5fd439d5_367614cuda3std3__442_GLOBAL__N__e93d71f7_4_k_cu_5fd439d5_367616ignoreE:
	.zero		1
	.type		_ZN40_INTERNAL_e93d71f7_4_k_cu_5fd439d5_367614cute7productE,@object
	.size		_ZN40_INTERNAL_e93d71f7_4_k_cu_5fd439d5_367614cute7productE,(_ZN40_INTERNAL_e93d71f7_4_k_cu_5fd439d5_367614cuda3std3__45__cpo3endE - _ZN40_INTERNAL_e93d71f7_4_k_cu_5fd439d5_367614cute7productE)
_ZN40_INTERNAL_e93d71f7_4_k_cu_5fd439d5_367614cute7productE:
	.zero		1
	.type		_ZN40_INTERNAL_e93d71f7_4_k_cu_5fd439d5_367614cuda3std3__45__cpo3endE,@object
	.size		_ZN40_INTERNAL_e93d71f7_4_k_cu_5fd439d5_367614cuda3std3__45__cpo3endE,(_ZN40_INTERNAL_e93d71f7_4_k_cu_5fd439d5_367614cuda3std3__419piecewise_constructE - _ZN40_INTERNAL_e93d71f7_4_k_cu_5fd439d5_367614cuda3std3__45__cpo3endE)
_ZN40_INTERNAL_e93d71f7_4_k_cu_5fd439d5_367614cuda3std3__45__cpo3endE:
	.zero		1
	.type		_ZN40_INTERNAL_e93d71f7_4_k_cu_5fd439d5_367614cuda3std3__419piecewise_constructE,@object
	.size		_ZN40_INTERNAL_e93d71f7_4_k_cu_5fd439d5_367614cuda3std3__419piecewise_constructE,(_ZN40_INTERNAL_e93d71f7_4_k_cu_5fd439d5_367614cuda3std3__45__cpo4cendE - _ZN40_INTERNAL_e93d71f7_4_k_cu_5fd439d5_367614cuda3std3__419piecewise_constructE)
_ZN40_INTERNAL_e93d71f7_4_k_cu_5fd439d5_367614cuda3std3__419piecewise_constructE:
	.zero		1
	.type		_ZN40_INTERNAL_e93d71f7_4_k_cu_5fd439d5_367614cuda3std3__45__cpo4cendE,@object
	.size		_ZN40_INTERNAL_e93d71f7_4_k_cu_5fd439d5_367614cuda3std3__45__cpo4cendE,(_ZN40_INTERNAL_e93d71f7_4_k_cu_5fd439d5_367614cuda3std6ranges3__45__cpo4swapE - _ZN40_INTERNAL_e93d71f7_4_k_cu_5fd439d5_367614cuda3std3__45__cpo4cendE)
_ZN40_INTERNAL_e93d71f7_4_k_cu_5fd439d5_367614cuda3std3__45__cpo4cendE:
	.zero		1
	.type		_ZN40_INTERNAL_e93d71f7_4_k_cu_5fd439d5_367614cuda3std6ranges3__45__cpo4swapE,@object
	.size		_ZN40_INTERNAL_e93d71f7_4_k_cu_5fd439d5_367614cuda3std6ranges3__45__cpo4swapE,(.L_9 - _ZN40_INTERNAL_e93d71f7_4_k_cu_5fd439d5_367614cuda3std6ranges3__45__cpo4swapE)
_ZN40_INTERNAL_e93d71f7_4_k_cu_5fd439d5_367614cuda3std6ranges3__45__cpo4swapE:
	.zero		1
.L_9:


//--------------------- .nv.constant0._ZN7cutlass13device_kernelINS_4gemm6kernel13GemmUniversalIN4cute5tupleIJiiiiEEENS1_10collective13CollectiveMmaINS1_35MainloopSm100TmaUmmaWarpSpecializedILi47ELi2ELi4ENS5_IJNS4_1CILi2EEENSA_ILi1EEESC_EEEEENS5_IJNSA_ILi64EEENSA_ILi80EEENSA_ILi32EEEEEEaNS5_IJlSC_lEEEaSJ_NS4_8TiledMMAINS4_8MMA_AtomIJNS4_15SM100_MMA_S8_SSIaaiLi64ELi80ELNS4_4UMMA5MajorE0ELSO_0ELNSN_8SaturateE0EEEEEENS4_6LayoutINS5_IJSC_SC_SC_EEENS5_IJNSA_ILi0EEESU_SU_EEEEENS5_IJNS4_10UnderscoreESX_SX_EEEEENS4_13SM90_TMA_LOADENS4_14ComposedLayoutINS4_7SwizzleILi1ELi4ELi3EEENS4_18smem_ptr_flag_bitsILi8EEENSS_INS5_IJNSA_ILi8EEESH_EEENS5_IJSH_SC_EEEEEEEvNS4_8identityENS4_23SM90_TMA_LOAD_MULTICASTES1A_vS1B_EENS_8epilogue10collective18CollectiveEpilogueINS1E_23Sm100TmaWarpSpecializedILi1ELi1ELi40ELb0ELb0EEEJSI_NS5_IJNSS_ISF_SC_EENSS_ISG_SC_EEEEEaSJ_aSJ_NS1E_6fusion15FusionCallbacksIS1I_NS1M_17LinearCombinationIaiaiLNS_15FloatRoundStyleE2EEESI_S1L_JEEENS4_5SM1004TMEM4LOAD25SM100_TMEM_LOAD_16dp32b8xES10_NS11_INS12_ILi0ELi4ELi3EEES15_NSS_INS5_IJS16_NSA_ILi16EEEEEENS5_IJS1X_SC_EEEEEEENS4_39AutoVectorizingCopyWithAssumedAlignmentILi128EEENS4_14SM90_TMA_STOREES21_S23_S23_EEEvvEEEEvNT_6ParamsE --------------------------
	.section	.nv.constant0._ZN7cutlass13device_kernelINS_4gemm6kernel13GemmUniversalIN4cute5tupleIJiiiiEEENS1_10collective13CollectiveMmaINS1_35MainloopSm100TmaUmmaWarpSpecializedILi47ELi2ELi4ENS5_IJNS4_1CILi2EEENSA_ILi1EEESC_EEEEENS5_IJNSA_ILi64EEENSA_ILi80EEENSA_ILi32EEEEEEaNS5_IJlSC_lEEEaSJ_NS4_8TiledMMAINS4_8MMA_AtomIJNS4_15SM100_MMA_S8_SSIaaiLi64ELi80ELNS4_4UMMA5MajorE0ELSO_0ELNSN_8SaturateE0EEEEEENS4_6LayoutINS5_IJSC_SC_SC_EEENS5_IJNSA_ILi0EEESU_SU_EEEEENS5_IJNS4_10UnderscoreESX_SX_EEEEENS4_13SM90_TMA_LOADENS4_14ComposedLayoutINS4_7SwizzleILi1ELi4ELi3EEENS4_18smem_ptr_flag_bitsILi8EEENSS_INS5_IJNSA_ILi8EEESH_EEENS5_IJSH_SC_EEEEEEEvNS4_8identityENS4_23SM90_TMA_LOAD_MULTICASTES1A_vS1B_EENS_8epilogue10collective18CollectiveEpilogueINS1E_23Sm100TmaWarpSpecializedILi1ELi1ELi40ELb0ELb0EEEJSI_NS5_IJNSS_ISF_SC_EENSS_ISG_SC_EEEEEaSJ_aSJ_NS1E_6fusion15FusionCallbacksIS1I_NS1M_17LinearCombinationIaiaiLNS_15FloatRoundStyleE2EEESI_S1L_JEEENS4_5SM1004TMEM4LOAD25SM100_TMEM_LOAD_16dp32b8xES10_NS11_INS12_ILi0ELi4ELi3EEES15_NSS_INS5_IJS16_NSA_ILi16EEEEEENS5_IJS1X_SC_EEEEEEENS4_39AutoVectorizingCopyWithAssumedAlignmentILi128EEENS4_14SM90_TMA_STOREES21_S23_S23_EEEvvEEEEvNT_6ParamsE,"a",@progbits
	.sectionflags	@""
	.align	4
.nv.constant0._ZN7cutlass13device_kernelINS_4gemm6kernel13GemmUniversalIN4cute5tupleIJiiiiEEENS1_10collective13CollectiveMmaINS1_35MainloopSm100TmaUmmaWarpSpecializedILi47ELi2ELi4ENS5_IJNS4_1CILi2EEENSA_ILi1EEESC_EEEEENS5_IJNSA_ILi64EEENSA_ILi80EEENSA_ILi32EEEEEEaNS5_IJlSC_lEEEaSJ_NS4_8TiledMMAINS4_8MMA_AtomIJNS4_15SM100_MMA_S8_SSIaaiLi64ELi80ELNS4_4UMMA5MajorE0ELSO_0ELNSN_8SaturateE0EEEEEENS4_6LayoutINS5_IJSC_SC_SC_EEENS5_IJNSA_ILi0EEESU_SU_EEEEENS5_IJNS4_10UnderscoreESX_SX_EEEEENS4_13SM90_TMA_LOADENS4_14ComposedLayoutINS4_7SwizzleILi1ELi4ELi3EEENS4_18smem_ptr_flag_bitsILi8EEENSS_INS5_IJNSA_ILi8EEESH_EEENS5_IJSH_SC_EEEEEEEvNS4_8identityENS4_23SM90_TMA_LOAD_MULTICASTES1A_vS1B_EENS_8epilogue10collective18CollectiveEpilogueINS1E_23Sm100TmaWarpSpecializedILi1ELi1ELi40ELb0ELb0EEEJSI_NS5_IJNSS_ISF_SC_EENSS_ISG_SC_EEEEEaSJ_aSJ_NS1E_6fusion15FusionCallbacksIS1I_NS1M_17LinearCombinationIaiaiLNS_15FloatRoundStyleE2EEESI_S1L_JEEENS4_5SM1004TMEM4LOAD25SM100_TMEM_LOAD_16dp32b8xES10_NS11_INS12_ILi0ELi4ELi3EEES15_NSS_INS5_IJS16_NSA_ILi16EEEEEENS5_IJS1X_SC_EEEEEEENS4_39AutoVectorizingCopyWithAssumedAlignmentILi128EEENS4_14SM90_TMA_STOREES21_S23_S23_EEEvvEEEEvNT_6ParamsE:
	.zero		2944


//--------------------- SYMBOLS --------------------------

	.type		.nv.reservedSmem.offset0,@object
	.size		.nv.reservedSmem.offset0,0x4
	.type		.nv.reservedSmem.cap,@object
	.size		.nv.reservedSmem.cap,0x4
	.type		__assertfail,@function
